def matmul_kernel(
    a_ptr,
    b_ptr,
    c_ptr,
    M,
    N,
    K,
    stride_am,
    stride_ak,
    stride_bk,
    stride_bn,
    stride_cm,
    stride_cn,
    BLOCK_M: tl.constexpr,
    BLOCK_N: tl.constexpr,
    BLOCK_K: tl.constexpr,
    GROUP_M: tl.constexpr,
):
    pid = tl.program_id(axis=0)
    num_pid_m = tl.cdiv(M, BLOCK_M)
    num_pid_n = tl.cdiv(N, BLOCK_N)
    num_pid_in_group = GROUP_M * num_pid_n
    group_id = pid // num_pid_in_group
    first_pid_m = group_id * GROUP_M
    group_size_m = min(num_pid_m - first_pid_m, GROUP_M)
    pid_m = first_pid_m + ((pid % num_pid_in_group) % group_size_m)
    pid_n = (pid % num_pid_in_group) // group_size_m

    offs_am = (pid_m * BLOCK_M + tl.arange(0, BLOCK_M)) % M
    offs_bn = (pid_n * BLOCK_N + tl.arange(0, BLOCK_N)) % N
    offs_k = tl.arange(0, BLOCK_K)
    a_ptrs = a_ptr + offs_am[:, None] * stride_am + offs_k[None, :] * stride_ak
    b_ptrs = b_ptr + offs_k[:, None] * stride_bk + offs_bn[None, :] * stride_bn

    acc = tl.zeros((BLOCK_M, BLOCK_N), dtype=tl.float32)
    for kk in range(0, tl.cdiv(K, BLOCK_K)):
        a = tl.load(a_ptrs, mask=offs_k[None, :] < K - kk * BLOCK_K, other=0.0)
        b = tl.load(b_ptrs, mask=offs_k[:, None] < K - kk * BLOCK_K, other=0.0)
        acc = tl.dot(a, b, acc)
        a_ptrs += BLOCK_K * stride_ak
        b_ptrs += BLOCK_K * stride_bk

    c = acc.to(c_ptr.dtype.element_ty)
    offs_cm = pid_m * BLOCK_M + tl.arange(0, BLOCK_M)
    offs_cn = pid_n * BLOCK_N + tl.arange(0, BLOCK_N)
    c_ptrs = c_ptr + offs_cm[:, None] * stride_cm + offs_cn[None, :] * stride_cn
    mask = (offs_cm[:, None] < M) & (offs_cn[None, :] < N)
    tl.store(c_ptrs, c, mask=mask)

# config = {"BLOCK_K": 32, "BLOCK_M": 512, "BLOCK_N": 128, "GROUP_M": 8, "arch": "sm_100", "dtype": "fp8e4m3", "num_ctas": 1, "num_stages": 3, "num_warps": 8}
# arch = sm_100


// ===== COMPILED SASS (sm_100a) =====

	.target	sm_100a

	.elftype	@"ET_EXEC"


//--------------------- .note.nv.tkinfo           --------------------------
	.section	.note.nv.tkinfo,"",@"SHT_NOTE"
	.sectionflags	@"SHF_NOTE_NV_TKINFO"
	.tkinfo
        /*0018*/ 	.word	0x00000081
        /*0030*/ 	.string	""
        /*0030*/ 	.string	"ptxas-blackwell"
        /*0030*/ 	.string	"Cuda compilation tools, release 12.9, V12.9.86"
        /*0030*/ 	.string	"Build cuda_12.9.r12.9/compiler.36037853_0"
        /*0030*/ 	.string	"-v  -suppress-debug-info  -lineinfo  -arch sm_100a "



//--------------------- .note.nv.cuver            --------------------------
	.section	.note.nv.cuver,"",@"SHT_NOTE"
	.sectionflags	@"SHF_NOTE_NV_CUVER"
        /*0018*/ 	.short	0x0001
        /*001a*/ 	.short	0x0064
        /*001c*/ 	.short	0x0001
        /*001e*/ 	.short	0x0000
        /*0020*/ 	.short	0x0001
        /*0022*/ 	.short	0x0000


//--------------------- .nv.info                  --------------------------
	.section	.nv.info,"",@"SHT_CUDA_INFO"
	.align	4


	//----- nvinfo : EIATTR_REGCOUNT
	.align		4
        /*0000*/ 	.byte	0x04, 0x2f
        /*0002*/ 	.short	(.L_4 - .L_3)
	.align		4
.L_3:
        /*0004*/ 	.word	index@(matmul_kernel)
        /*0008*/ 	.word	0x000000ff


	//----- nvinfo : EIATTR_FRAME_SIZE
	.align		4
.L_4:
        /*000c*/ 	.byte	0x04, 0x11
        /*000e*/ 	.short	(.L_6 - .L_5)
	.align		4
.L_5:
        /*0010*/ 	.word	index@($__internal_2_$__cuda_sm10x_tcgen05_guardrail_trap_unallocated_columns_being_dealloced)
        /*0014*/ 	.word	0x00000000


	//----- nvinfo : EIATTR_FRAME_SIZE
	.align		4
.L_6:
        /*0018*/ 	.byte	0x04, 0x11
        /*001a*/ 	.short	(.L_8 - .L_7)
	.align		4
.L_7:
        /*001c*/ 	.word	index@($__internal_1_$__cuda_sm10x_tcgen05_guardrail_trap_phase_invalid_during_alloc)
        /*0020*/ 	.word	0x00000000


	//----- nvinfo : EIATTR_FRAME_SIZE
	.align		4
.L_8:
        /*0024*/ 	.byte	0x04, 0x11
        /*0026*/ 	.short	(.L_10 - .L_9)
	.align		4
.L_9:
        /*0028*/ 	.word	index@($__internal_0_$__cuda_sm10x_tcgen05_guardrail_trap_col_being_dealloced_not_returned_by_alloc)
        /*002c*/ 	.word	0x00000000


	//----- nvinfo : EIATTR_FRAME_SIZE
	.align		4
.L_10:
        /*0030*/ 	.byte	0x04, 0x11
        /*0032*/ 	.short	(.L_12 - .L_11)
	.align		4
.L_11:
        /*0034*/ 	.word	index@(matmul_kernel)
        /*0038*/ 	.word	0x00000000


	//----- nvinfo : EIATTR_MIN_STACK_SIZE
	.align		4
.L_12:
        /*003c*/ 	.byte	0x04, 0x12
        /*003e*/ 	.short	(.L_14 - .L_13)
	.align		4
.L_13:
        /*0040*/ 	.word	index@(matmul_kernel)
        /*0044*/ 	.word	0x00000000
.L_14:


//--------------------- .nv.info.matmul_kernel    --------------------------
	.section	.nv.info.matmul_kernel,"",@"SHT_CUDA_INFO"
	.sectionflags	@""
	.align	4


	//----- nvinfo : EIATTR_CUDA_API_VERSION
	.align		4
        /*0000*/ 	.byte	0x04, 0x37
        /*0002*/ 	.short	(.L_16 - .L_15)
.L_15:
        /*0004*/ 	.word	0x00000081


	//----- nvinfo : EIATTR_KPARAM_INFO
	.align		4
.L_16:
        /*0008*/ 	.byte	0x04, 0x17
        /*000a*/ 	.short	(.L_18 - .L_17)
.L_17:
        /*000c*/ 	.word	0x00000000
        /*0010*/ 	.short	0x000d
        /*0012*/ 	.short	0x0048
        /*0014*/ 	.byte	0x00, 0xf4, 0x21, 0x00


	//----- nvinfo : EIATTR_KPARAM_INFO
	.align		4
.L_18:
        /*0018*/ 	.byte	0x04, 0x17
        /*001a*/ 	.short	(.L_20 - .L_19)
.L_19:
        /*001c*/ 	.word	0x00000000
        /*0020*/ 	.short	0x000c
        /*0022*/ 	.short	0x0040
        /*0024*/ 	.byte	0x00, 0xf4, 0x21, 0x00


	//----- nvinfo : EIATTR_KPARAM_INFO
	.align		4
.L_20:
        /*0028*/ 	.byte	0x04, 0x17
        /*002a*/ 	.short	(.L_22 - .L_21)
.L_21:
        /*002c*/ 	.word	0x00000000
        /*0030*/ 	.short	0x000b
        /*0032*/ 	.short	0x0038
        /*0034*/ 	.byte	0x00, 0xf0, 0x11, 0x00


	//----- nvinfo : EIATTR_KPARAM_INFO
	.align		4
.L_22:
        /*0038*/ 	.byte	0x04, 0x17
        /*003a*/ 	.short	(.L_24 - .L_23)
.L_23:
        /*003c*/ 	.word	0x00000000
        /*0040*/ 	.short	0x000a
        /*0042*/ 	.short	0x0034
        /*0044*/ 	.byte	0x00, 0xf0, 0x11, 0x00


	//----- nvinfo : EIATTR_KPARAM_INFO
	.align		4
.L_24:
        /*0048*/ 	.byte	0x04, 0x17
        /*004a*/ 	.short	(.L_26 - .L_25)
.L_25:
        /*004c*/ 	.word	0x00000000
        /*0050*/ 	.short	0x0009
        /*0052*/ 	.short	0x0030
        /*0054*/ 	.byte	0x00, 0xf0, 0x11, 0x00


	//----- nvinfo : EIATTR_KPARAM_INFO
	.align		4
.L_26:
        /*0058*/ 	.byte	0x04, 0x17
        /*005a*/ 	.short	(.L_28 - .L_27)
.L_27:
        /*005c*/ 	.word	0x00000000
        /*0060*/ 	.short	0x0008
        /*0062*/ 	.short	0x002c
        /*0064*/ 	.byte	0x00, 0xf0, 0x11, 0x00


	//----- nvinfo : EIATTR_KPARAM_INFO
	.align		4
.L_28:
        /*0068*/ 	.byte	0x04, 0x17
        /*006a*/ 	.short	(.L_30 - .L_29)
.L_29:
        /*006c*/ 	.word	0x00000000
        /*0070*/ 	.short	0x0007
        /*0072*/ 	.short	0x0028
        /*0074*/ 	.byte	0x00, 0xf0, 0x11, 0x00


	//----- nvinfo : EIATTR_KPARAM_INFO
	.align		4
.L_30:
        /*0078*/ 	.byte	0x04, 0x17
        /*007a*/ 	.short	(.L_32 - .L_31)
.L_31:
        /*007c*/ 	.word	0x00000000
        /*0080*/ 	.short	0x0006
        /*0082*/ 	.short	0x0024
        /*0084*/ 	.byte	0x00, 0xf0, 0x11, 0x00


	//----- nvinfo : EIATTR_KPARAM_INFO
	.align		4
.L_32:
        /*0088*/ 	.byte	0x04, 0x17
        /*008a*/ 	.short	(.L_34 - .L_33)
.L_33:
        /*008c*/ 	.word	0x00000000
        /*0090*/ 	.short	0x0005
        /*0092*/ 	.short	0x0020
        /*0094*/ 	.byte	0x00, 0xf0, 0x11, 0x00


	//----- nvinfo : EIATTR_KPARAM_INFO
	.align		4
.L_34:
        /*0098*/ 	.byte	0x04, 0x17
        /*009a*/ 	.short	(.L_36 - .L_35)
.L_35:
        /*009c*/ 	.word	0x00000000
        /*00a0*/ 	.short	0x0004
        /*00a2*/ 	.short	0x001c
        /*00a4*/ 	.byte	0x00, 0xf0, 0x11, 0x00


	//----- nvinfo : EIATTR_KPARAM_INFO
	.align		4
.L_36:
        /*00a8*/ 	.byte	0x04, 0x17
        /*00aa*/ 	.short	(.L_38 - .L_37)
.L_37:
        /*00ac*/ 	.word	0x00000000
        /*00b0*/ 	.short	0x0003
        /*00b2*/ 	.short	0x0018
        /*00b4*/ 	.byte	0x00, 0xf0, 0x11, 0x00


	//----- nvinfo : EIATTR_KPARAM_INFO
	.align		4
.L_38:
        /*00b8*/ 	.byte	0x04, 0x17
        /*00ba*/ 	.short	(.L_40 - .L_39)
.L_39:
        /*00bc*/ 	.word	0x00000000
        /*00c0*/ 	.short	0x0002
        /*00c2*/ 	.short	0x0010
        /*00c4*/ 	.byte	0x00, 0xf4, 0x21, 0x00


	//----- nvinfo : EIATTR_KPARAM_INFO
	.align		4
.L_40:
        /*00c8*/ 	.byte	0x04, 0x17
        /*00ca*/ 	.short	(.L_42 - .L_41)
.L_41:
        /*00cc*/ 	.word	0x00000000
        /*00d0*/ 	.short	0x0001
        /*00d2*/ 	.short	0x0008
        /*00d4*/ 	.byte	0x00, 0xf4, 0x21, 0x00


	//----- nvinfo : EIATTR_KPARAM_INFO
	.align		4
.L_42:
        /*00d8*/ 	.byte	0x04, 0x17
        /*00da*/ 	.short	(.L_44 - .L_43)
.L_43:
        /*00dc*/ 	.word	0x00000000
        /*00e0*/ 	.short	0x0000
        /*00e2*/ 	.short	0x0000
        /*00e4*/ 	.byte	0x00, 0xf4, 0x21, 0x00


	//----- nvinfo : EIATTR_AT_ENTRY_FRAGMENTS
	.align		4
.L_44:
        /*00e8*/ 	.byte	0x04, 0x4f
        /*00ea*/ 	.short	(.L_46 - .L_45)


	//   ....[0]....
.L_45:
        /*00ec*/ 	.word	0x00000004


	//----- nvinfo : EIATTR_RESERVED_SMEM_USED
	.align		4
.L_46:
        /*00f0*/ 	.byte	0x01, 0x41
	.zero		2


	//----- nvinfo : EIATTR_SPARSE_MMA_MASK
	.align		4
        /*00f4*/ 	.byte	0x03, 0x50
        /*00f6*/ 	.short	0x0000


	//----- nvinfo : EIATTR_TCGEN05_1CTA_USED
	.align		4
        /*00f8*/ 	.byte	0x01, 0x51
	.zero		2


	//----- nvinfo : EIATTR_MAXREG_COUNT
	.align		4
        /*00fc*/ 	.byte	0x03, 0x1b
        /*00fe*/ 	.short	0x00ff


	//----- nvinfo : EIATTR_NUM_BARRIERS
	.align		4
        /*0100*/ 	.byte	0x02, 0x4c
        /*0102*/ 	.byte	0x01
	.zero		1


	//----- nvinfo : EIATTR_INT_WARP_WIDE_INSTR_OFFSETS
	.align		4
        /*0104*/ 	.byte	0x04, 0x31
        /*0106*/ 	.short	(.L_48 - .L_47)


	//   ....[0]....
.L_47:
        /*0108*/ 	.word	0x00001560


	//   ....[1]....
        /*010c*/ 	.word	0x00001570


	//   ....[2]....
        /*0110*/ 	.word	0x00003c00


	//   ....[3]....
        /*0114*/ 	.word	0x0000f9b0


	//   ....[4]....
        /*0118*/ 	.word	0x0000fa00


	//----- nvinfo : EIATTR_COOP_GROUP_MASK_REGIDS
	.align		4
.L_48:
        /*011c*/ 	.byte	0x04, 0x29
        /*011e*/ 	.short	(.L_50 - .L_49)


	//   ....[0]....
.L_49:
        /*0120*/ 	.word	0xffffffff


	//   ....[1]....
        /*0124*/ 	.word	0xffffffff


	//   ....[2]....
        /*0128*/ 	.word	0xffffffff


	//   ....[3]....
        /*012c*/ 	.word	0xffffffff


	//----- nvinfo : EIATTR_COOP_GROUP_INSTR_OFFSETS
	.align		4
.L_50:
        /*0130*/ 	.byte	0x04, 0x28
        /*0132*/ 	.short	(.L_52 - .L_51)


	//   ....[0]....
.L_51:
        /*0134*/ 	.word	0x00000070


	//   ....[1]....
        /*0138*/ 	.word	0x00000330


	//   ....[2]....
        /*013c*/ 	.word	0x0000f840


	//   ....[3]....
        /*0140*/ 	.word	0x0000fab0


	//----- nvinfo : EIATTR_VRC_CTA_INIT_COUNT
	.align		4
.L_52:
        /*0144*/ 	.byte	0x02, 0x4a
        /*0146*/ 	.byte	0x80
	.zero		1


	//----- nvinfo : EIATTR_MBARRIER_INSTR_OFFSETS
	.align		4
        /*0148*/ 	.byte	0x04, 0x39
        /*014a*/ 	.short	(.L_54 - .L_53)


	//   ....[0]....
.L_53:
        /*014c*/ 	.word	0x00001660
        /*0150*/ 	.word	0x000000ff
        /*0154*/ 	.word	0x00000000
        /*0158*/ 	.short	0x0100
        /*015a*/ 	.byte	0x0b
	.zero		1


	//   ....[1]....
        /*015c*/ 	.word	0x00003c30
        /*0160*/ 	.word	0x000000ff
        /*0164*/ 	.word	0x0000a008
        /*0168*/ 	.short	0x0100
        /*016a*/ 	.byte	0x09
	.zero		1


	//   ....[2]....
        /*016c*/ 	.word	0x00004c10
        /*0170*/ 	.word	0x000000ff
        /*0174*/ 	.word	0x00000000
        /*0178*/ 	.short	0x010a
        /*017a*/ 	.byte	0x0b
	.zero		1


	//   ....[3]....
        /*017c*/ 	.word	0x00006480
        /*0180*/ 	.word	0x000000ff
        /*0184*/ 	.word	0x00000000
        /*0188*/ 	.short	0x010a
        /*018a*/ 	.byte	0x0b
	.zero		1


	//   ....[4]....
        /*018c*/ 	.word	0x00006560
        /*0190*/ 	.word	0x000000ff
        /*0194*/ 	.word	0x0000a000
        /*0198*/ 	.short	0x0108
        /*019a*/ 	.byte	0x09
	.zero		1


	//   ....[5]....
        /*019c*/ 	.word	0x00006620
        /*01a0*/ 	.word	0x000000ff
        /*01a4*/ 	.word	0x0000a008
        /*01a8*/ 	.short	0x0108
        /*01aa*/ 	.byte	0x09
	.zero		1


	//   ....[6]....
        /*01ac*/ 	.word	0x0000fad0
        /*01b0*/ 	.word	0x000000ff
        /*01b4*/ 	.word	0x00000000
        /*01b8*/ 	.short	0x010a
        /*01ba*/ 	.byte	0x0b
	.zero		1


	//   ....[7]....
        /*01bc*/ 	.word	0x0000fb00
        /*01c0*/ 	.word	0x000000ff
        /*01c4*/ 	.word	0x00000000
        /*01c8*/ 	.short	0x010a
        /*01ca*/ 	.byte	0x0b
	.zero		1


	//----- nvinfo : EIATTR_NUM_MBARRIERS
	.align		4
.L_54:
        /*01cc*/ 	.byte	0x03, 0x38
        /*01ce*/ 	.short	0x0002


	//----- nvinfo : EIATTR_EXIT_INSTR_OFFSETS
	.align		4
        /*01d0*/ 	.byte	0x04, 0x1c
        /*01d2*/ 	.short	(.L_56 - .L_55)


	//   ....[0]....
.L_55:
        /*01d4*/ 	.word	0x0000fac0


	//----- nvinfo : EIATTR_REQNTID
	.align		4
.L_56:
        /*01d8*/ 	.byte	0x04, 0x10
        /*01da*/ 	.short	(.L_58 - .L_57)
.L_57:
        /*01dc*/ 	.word	0x00000100
        /*01e0*/ 	.word	0x00000001
        /*01e4*/ 	.word	0x00000001


	//----- nvinfo : EIATTR_CRS_STACK_SIZE
	.align		4
.L_58:
        /*01e8*/ 	.byte	0x04, 0x1e
        /*01ea*/ 	.short	(.L_60 - .L_59)
.L_59:
        /*01ec*/ 	.word	0x00000000


	//----- nvinfo : EIATTR_CBANK_PARAM_SIZE
	.align		4
.L_60:
        /*01f0*/ 	.byte	0x03, 0x19
        /*01f2*/ 	.short	0x0050


	//----- nvinfo : EIATTR_PARAM_CBANK
	.align		4
        /*01f4*/ 	.byte	0x04, 0x0a
        /*01f6*/ 	.short	(.L_62 - .L_61)
	.align		4
.L_61:
        /*01f8*/ 	.word	index@(.nv.constant0.matmul_kernel)
        /*01fc*/ 	.short	0x0380
        /*01fe*/ 	.short	0x0050


	//----- nvinfo : EIATTR_SW_WAR
	.align		4
.L_62:
        /*0200*/ 	.byte	0x04, 0x36
        /*0202*/ 	.short	(.L_64 - .L_63)
.L_63:
        /*0204*/ 	.word	0x00000008
.L_64:


//--------------------- .nv.compat                --------------------------
	.section	.nv.compat,"",@"SHT_CUDA_COMPAT_INFO"
	.align	4
        /*0000*/ 	.byte	0x02, 0x02, 0x02, 0x00, 0x02, 0x05, 0x05, 0x00, 0x02, 0x03, 0x00, 0x00, 0x02, 0x06, 0x01, 0x00


//--------------------- .nv.callgraph             --------------------------
	.section	.nv.callgraph,"",@"SHT_CUDA_CALLGRAPH"
	.align	4
	.sectionentsize	8
	.align		4
        /*0000*/ 	.word	0x00000000
	.align		4
        /*0004*/ 	.word	0xffffffff
	.align		4
        /*0008*/ 	.word	0x00000000
	.align		4
        /*000c*/ 	.word	0xfffffffe
	.align		4
        /*0010*/ 	.word	0x00000000
	.align		4
        /*0014*/ 	.word	0xfffffffd
	.align		4
        /*0018*/ 	.word	0x00000000
	.align		4
        /*001c*/ 	.word	0xfffffffc


//--------------------- .text.matmul_kernel       --------------------------
	.section	.text.matmul_kernel,"ax",@progbits
	.align	128
        .global         matmul_kernel
        .type           matmul_kernel,@function
        .size           matmul_kernel,(.L_x_20 - matmul_kernel)
        .other          matmul_kernel,@"STO_CUDA_ENTRY STV_DEFAULT"
matmul_kernel:
.text.matmul_kernel:
[----:B------:R-:W0:Y:S01]  /*0000*/  LDC R1, c[0x0][0x37c] ;  /* 0x0000df00ff017b82 */ /* 0x000e220000000800 */
[----:B------:R-:W1:Y:S01]  /*0010*/  S2R R140, SR_TID.X ;  /* 0x00000000008c7919 */ /* 0x000e620000002100 */
[----:B------:R-:W2:Y:S01]  /*0020*/  LDCU.64 UR22, c[0x0][0x358] ;  /* 0x00006b00ff1677ac */ /* 0x000ea20008000a00 */
[----:B-1----:R-:W-:-:S13]  /*0030*/  ISETP.GE.U32.AND P0, PT, R140, 0x20, PT ;  /* 0x000000208c00780c */ /* 0x002fda0003f06070 */
[----:B------:R-:W-:Y:S02]  /*0040*/  VOTEU.ANY UP0, P0 ;  /* 0x0000000000ff7886 */ /* 0x000fe40000000100 */
[----:B0-2---:R-:W-:Y:S05]  /*0050*/  BRA.U UP0, `(.L_x_0) ;  /* 0x0000000100b87547 */ /* 0x005fea000b800000 */
[----:B------:R-:W0:Y:S01]  /*0060*/  S2UR UR6, SR_CgaCtaId ;  /* 0x00000000000679c3 */ /* 0x000e220000008800 */
[----:B------:R-:W-:Y:S01]  /*0070*/  NOP ;  /* 0x0000000000007918 */ /* 0x000fe20000000000 */
[----:B------:R-:W-:Y:S02]  /*0080*/  UMOV UR4, 0x40 ;  /* 0x0000004000047882 */ /* 0x000fe40000000000 */
[----:B0-----:R-:W-:-:S09]  /*0090*/  ULEA UR4, UR6, UR4, 0x18 ;  /* 0x0000000406047291 */ /* 0x001fd2000f8ec0ff */
[----:B------:R-:W0:Y:S01]  /*00a0*/  LDS.U8 R0, [UR4] ;  /* 0x00000004ff007984 */ /* 0x000e220008000000 */
[----:B------:R-:W-:Y:S02]  /*00b0*/  UMOV UR4, 0x400 ;  /* 0x0000040000047882 */ /* 0x000fe40000000000 */
[----:B------:R-:W-:Y:S01]  /*00c0*/  ULEA UR4, UR6, UR4, 0x18 ;  /* 0x0000000406047291 */ /* 0x000fe2000f8ec0ff */
[----:B0-----:R-:W-:-:S13]  /*00d0*/  ISETP.NE.AND P0, PT, R0, RZ, PT ;  /* 0x000000ff0000720c */ /* 0x001fda0003f05270 */
[----:B------:R-:W-:Y:S05]  /*00e0*/  @P0 BRA `(.L_x_1) ;  /* 0x00000000007c0947 */ /* 0x000fea0003800000 */
[----:B------:R-:W-:-:S13]  /*00f0*/  ELECT P0, URZ, PT ;  /* 0x0000000000ff782f */ /* 0x000fda0003800000 */
[----:B------:R-:W-:Y:S05]  /*0100*/  @!P0 BRA `(.L_x_2) ;  /* 0x0000000000848947 */ /* 0x000fea0003800000 */
[----:B------:R-:W-:Y:S01]  /*0110*/  UMOV UR5, 0x10 ;  /* 0x0000001000057882 */ /* 0x000fe20000000000 */
[----:B------:R-:W-:Y:S02]  /*0120*/  IMAD.MOV.U32 R4, RZ, RZ, 0x1 ;  /* 0x00000001ff047424 */ /* 0x000fe400078e00ff */
[----:B------:R-:W-:Y:S02]  /*0130*/  IMAD.MOV.U32 R5, RZ, RZ, 0xffff ;  /* 0x0000ffffff057424 */ /* 0x000fe400078e00ff */
[----:B------:R-:W-:Y:S04]  /*0140*/  DEPBAR.LE SB0, 0x36 ;  /* 0x00008d800000791a */ /* 0x000fe80000000000 */
[----:B------:R-:W0:Y:S02]  /*0150*/  UTCATOMSWS.FIND_AND_SET.ALIGN UP1, UR5, UR5 ;  /* 0x00000005000575e3 */ /* 0x000e240008020800 */
[----:B0-----:R-:W-:-:S04]  /*0160*/  PLOP3.LUT P0, PT, PT, PT, UP1, 0x80, 0x8 ;  /* 0x000000000008781c */ /* 0x001fc80003f0f018 */
[----:B------:R-:W-:-:S04]  /*0170*/  SEL R0, RZ, 0xffffffff, !P0 ;  /* 0xffffffffff007807 */ /* 0x000fc80004000000 */
[----:B------:R-:W-:Y:S01]  /*0180*/  ISETP.NE.AND P0, PT, R0, RZ, PT ;  /* 0x000000ff0000720c */ /* 0x000fe20003f05270 */
[----:B------:R-:W-:-:S12]  /*0190*/  IMAD.U32 R0, RZ, RZ, UR5 ;  /* 0x00000005ff007e24 */ /* 0x000fd8000f8e00ff */
[----:B------:R-:W-:Y:S05]  /*01a0*/  @P0 BRA `(.L_x_3) ;  /* 0x0000000000240947 */ /* 0x000fea0003800000 */
.L_x_4:
[----:B------:R-:W-:Y:S05]  /*01b0*/  NANOSLEEP 0x64 ;  /* 0x000000640000795d */ /* 0x000fea0003800000 */
[----:B------:R-:W-:-:S05]  /*01c0*/  UMOV UR5, 0x10 ;  /* 0x0000001000057882 */ /* 0x000fca0000000000 */
[----:B------:R-:W-:Y:S04]  /*01d0*/  DEPBAR.LE SB0, 0x36 ;  /* 0x00008d800000791a */ /* 0x000fe80000000000 */
[----:B------:R-:W0:Y:S02]  /*01e0*/  UTCATOMSWS.FIND_AND_SET.ALIGN UP1, UR5, UR5 ;  /* 0x00000005000575e3 */ /* 0x000e240008020800 */
[----:B0-----:R-:W-:-:S04]  /*01f0*/  PLOP3.LUT P0, PT, PT, PT, UP1, 0x80, 0x8 ;  /* 0x000000000008781c */ /* 0x001fc80003f0f018 */
[----:B------:R-:W-:-:S04]  /*0200*/  SEL R0, RZ, 0xffffffff, !P0 ;  /* 0xffffffffff007807 */ /* 0x000fc80004000000 */
[----:B------:R-:W-:Y:S01]  /*0210*/  ISETP.NE.AND P0, PT, R0, RZ, PT ;  /* 0x000000ff0000720c */ /* 0x000fe20003f05270 */
[----:B------:R-:W-:-:S12]  /*0220*/  IMAD.U32 R0, RZ, RZ, UR5 ;  /* 0x00000005ff007e24 */ /* 0x000fd8000f8e00ff */
[----:B------:R-:W-:Y:S05]  /*0230*/  @!P0 BRA `(.L_x_4) ;  /* 0xfffffffc00dc8947 */ /* 0x000fea000383ffff */
.L_x_3:
[C---:B------:R-:W-:Y:S01]  /*0240*/  VIADD R3, R0.reuse, 0x10 ;  /* 0x0000001000037836 */ /* 0x040fe20000000000 */
[----:B------:R-:W-:Y:S01]  /*0250*/  UMOV UR5, 0x50 ;  /* 0x0000005000057882 */ /* 0x000fe20000000000 */
[----:B------:R-:W-:Y:S01]  /*0260*/  SHF.L.U32 R2, R5, R0, RZ ;  /* 0x0000000005027219 */ /* 0x000fe200000006ff */
[----:B------:R-:W-:Y:S01]  /*0270*/  ULEA UR5, UR6, UR5, 0x18 ;  /* 0x0000000506057291 */ /* 0x000fe2000f8ec0ff */
[----:B------:R-:W-:Y:S01]  /*0280*/  IMAD.SHL.U32 R0, R0, 0x20, RZ ;  /* 0x0000002000007824 */ /* 0x000fe200078e00ff */
[----:B------:R-:W-:-:S04]  /*0290*/  SHF.L.U32 R3, R4, R3, RZ ;  /* 0x0000000304037219 */ /* 0x000fc800000006ff */
[----:B------:R-:W-:-:S05]  /*02a0*/  LOP3.LUT R2, R3, R2, RZ, 0xfc, !PT ;  /* 0x0000000203027212 */ /* 0x000fca00078efcff */
[----:B------:R0:W-:Y:S04]  /*02b0*/  ATOMS.OR RZ, [UR5], R2 ;  /* 0x00000002ffff798c */ /* 0x0001e8000b000005 */
[----:B------:R0:W-:Y:S01]  /*02c0*/  STS [UR4], R0 ;  /* 0x00000000ff007988 */ /* 0x0001e20008000804 */
[----:B------:R-:W-:Y:S05]  /*02d0*/  BRA `(.L_x_2) ;  /* 0x0000000000107947 */ /* 0x000fea0003800000 */
.L_x_1:
[----:B------:R-:W-:Y:S01]  /*02e0*/  IMAD.MOV.U32 R0, RZ, RZ, -0x1 ;  /* 0xffffffffff007424 */ /* 0x000fe200078e00ff */
[----:B------:R-:W-:-:S04]  /*02f0*/  MOV R2, 0x320 ;  /* 0x0000032000027802 */ /* 0x000fc80000000f00 */
[----:B------:R0:W-:Y:S03]  /*0300*/  STS [UR4], R0 ;  /* 0x00000000ff007988 */ /* 0x0001e60008000804 */
[----:B0-----:R-:W-:Y:S05]  /*0310*/  CALL.REL.NOINC `($__internal_1_$__cuda_sm10x_tcgen05_guardrail_trap_phase_invalid_during_alloc) ;  /* 0x000000f800107944 */ /* 0x001fea0003c00000 */
.L_x_2:
[----:B------:R-:W-:Y:S05]  /*0320*/  WARPSYNC.ALL ;  /* 0x0000000000007948 */ /* 0x000fea0003800000 */
[----:B------:R-:W-:Y:S01]  /*0330*/  NOP ;  /* 0x0000000000007918 */ /* 0x000fe20000000000 */
.L_x_0:
[----:B------:R-:W1:Y:S01]  /*0340*/  LDC.64 R114, c[0x0][0x398] ;  /* 0x0000e600ff727b82 */ /* 0x000e620000000a00 */
[----:B------:R-:W2:Y:S01]  /*0350*/  S2R R5, SR_CTAID.X ;  /* 0x0000000000057919 */ /* 0x000ea20000002500 */
[----:B------:R-:W-:Y:S01]  /*0360*/  UMOV UR9, 0x400 ;  /* 0x0000040000097882 */ /* 0x000fe20000000000 */
[----:B------:R-:W-:Y:S01]  /*0370*/  LOP3.LUT R141, R140, 0xff, RZ, 0xc0, !PT ;  /* 0x000000ff8c8d7812 */ /* 0x000fe200078ec0ff */
[----:B------:R-:W3:Y:S04]  /*0380*/  LDCU UR20, c[0x0][0x3a4] ;  /* 0x00007480ff1477ac */ /* 0x000ee80008000800 */
[----:B------:R-:W4:Y:S01]  /*0390*/  S2UR UR12, SR_CgaCtaId ;  /* 0x00000000000c79c3 */ /* 0x000f220000008800 */
[----:B------:R-:W0:Y:S01]  /*03a0*/  LDCU.64 UR6, c[0x0][0x3a8] ;  /* 0x00007500ff0677ac */ /* 0x000e220008000a00 */
[----:B------:R-:W0:Y:S06]  /*03b0*/  LDCU.128 UR16, c[0x0][0x380] ;  /* 0x00007000ff1077ac */ /* 0x000e2c0008000c00 */
[----:B------:R-:W5:Y:S01]  /*03c0*/  LDC R150, c[0x0][0x3a0] ;  /* 0x0000e800ff967b82 */ /* 0x000f620000000800 */
[----:B01----:R-:W-:Y:S01]  /*03d0*/  VIADD R0, R115, 0x7f ;  /* 0x0000007f73007836 */ /* 0x003fe20000000000 */
[----:B------:R-:W-:-:S02]  /*03e0*/  IABS R164, R115 ;  /* 0x0000007300a47213 */ /* 0x000fc40000000000 */
[----:B------:R-:W-:Y:S02]  /*03f0*/  IABS R20, R114 ;  /* 0x0000007200147213 */ /* 0x000fe40000000000 */
[----:B------:R-:W-:Y:S01]  /*0400*/  SHF.R.S32.HI R3, RZ, 0x1f, R0 ;  /* 0x0000001fff037819 */ /* 0x000fe20000011400 */
[----:B----4-:R-:W-:-:S03]  /*0410*/  ULEA UR9, UR12, UR9, 0x18 ;  /* 0x000000090c097291 */ /* 0x010fc6000f8ec0ff */
[----:B------:R-:W-:Y:S02]  /*0420*/  LEA.HI R3, R3, R0, RZ, 0x7 ;  /* 0x0000000003037211 */ /* 0x000fe400078f38ff */
[----:B--2---:R-:W-:Y:S01]  /*0430*/  IABS R8, R5 ;  /* 0x0000000500087213 */ /* 0x004fe20000000000 */
[----:B------:R-:W-:Y:S01]  /*0440*/  UIADD3 UR11, UPT, UPT, UR9, 0xa000, URZ ;  /* 0x0000a000090b7890 */ /* 0x000fe2000fffe0ff */
[----:B------:R-:W-:Y:S01]  /*0450*/  SHF.R.S32.HI R3, RZ, 0x7, R3 ;  /* 0x00000007ff037819 */ /* 0x000fe20000011403 */
[----:B-----5:R-:W-:-:S04]  /*0460*/  VIADD R12, R150, 0xffffffe6 ;  /* 0xffffffe6960c7836 */ /* 0x020fc80000000000 */
[----:B------:R-:W-:Y:S02]  /*0470*/  IMAD.SHL.U32 R4, R3, 0x8, RZ ;  /* 0x0000000803047824 */ /* 0x000fe400078e00ff */
[C---:B------:R-:W-:Y:S02]  /*0480*/  VIADD R17, R150.reuse, 0xffffffe2 ;  /* 0xffffffe296117836 */ /* 0x040fe40000000000 */
[----:B------:R-:W-:Y:S01]  /*0490*/  VIADD R16, R150, 0xffffffe3 ;  /* 0xffffffe396107836 */ /* 0x000fe20000000000 */
[-C--:B------:R-:W-:Y:S02]  /*04a0*/  IABS R7, R4.reuse ;  /* 0x0000000400077213 */ /* 0x080fe40000000000 */
[----:B------:R-:W-:Y:S02]  /*04b0*/  IABS R10, R4 ;  /* 0x00000004000a7213 */ /* 0x000fe40000000000 */
[----:B------:R-:W0:Y:S08]  /*04c0*/  I2F.RP R0, R7 ;  /* 0x0000000700007306 */ /* 0x000e300000209400 */
[----:B0-----:R-:W0:Y:S02]  /*04d0*/  MUFU.RCP R0, R0 ;  /* 0x0000000000007308 */ /* 0x001e240000001000 */
[----:B0-----:R-:W-:-:S02]  /*04e0*/  VIADD R2, R0, 0xffffffe ;  /* 0x0ffffffe00027836 */ /* 0x001fc40000000000 */
[----:B------:R-:W-:-:S04]  /*04f0*/  IMAD.MOV R0, RZ, RZ, -R10 ;  /* 0x000000ffff007224 */ /* 0x000fc800078e0a0a */
[----:B------:R0:W1:Y:S02]  /*0500*/  F2I.FTZ.U32.TRUNC.NTZ R3, R2 ;  /* 0x0000000200037305 */ /* 0x000064000021f000 */
[----:B0-----:R-:W-:Y:S02]  /*0510*/  IMAD.MOV.U32 R2, RZ, RZ, RZ ;  /* 0x000000ffff027224 */ /* 0x001fe400078e00ff */
[----:B-1----:R-:W-:-:S04]  /*0520*/  IMAD.MOV R6, RZ, RZ, -R3 ;  /* 0x000000ffff067224 */ /* 0x002fc800078e0a03 */
[----:B------:R-:W-:Y:S02]  /*0530*/  IMAD R9, R6, R7, RZ ;  /* 0x0000000706097224 */ /* 0x000fe400078e02ff */
[----:B------:R-:W-:Y:S02]  /*0540*/  IMAD.MOV.U32 R6, RZ, RZ, R8 ;  /* 0x000000ffff067224 */ /* 0x000fe400078e0008 */
[----:B------:R-:W-:Y:S01]  /*0550*/  IMAD.HI.U32 R3, R3, R9, R2 ;  /* 0x0000000903037227 */ /* 0x000fe200078e0002 */
[----:B------:R-:W-:Y:S05]  /*0560*/  BAR.SYNC.DEFER_BLOCKING 0x0 ;  /* 0x0000000000007b1d */ /* 0x000fea0000010000 */
[----:B------:R-:W-:-:S04]  /*0570*/  IMAD.HI.U32 R3, R3, R6, RZ ;  /* 0x0000000603037227 */ /* 0x000fc800078e00ff */
[----:B------:R-:W-:-:S05]  /*0580*/  IMAD R0, R3, R0, R6 ;  /* 0x0000000003007224 */ /* 0x000fca00078e0206 */
[----:B------:R-:W-:Y:S01]  /*0590*/  ISETP.GT.U32.AND P1, PT, R7, R0, PT ;  /* 0x000000000700720c */ /* 0x000fe20003f24070 */
[----:B------:R-:W0:-:S12]  /*05a0*/  LDS R9, [UR9] ;  /* 0x00000009ff097984 */ /* 0x000e180008000800 */
[----:B------:R-:W-:Y:S02]  /*05b0*/  @!P1 IMAD.IADD R0, R0, 0x1, -R7 ;  /* 0x0000000100009824 */ /* 0x000fe400078e0a07 */
[----:B------:R-:W-:Y:S01]  /*05c0*/  @!P1 VIADD R3, R3, 0x1 ;  /* 0x0000000103039836 */ /* 0x000fe20000000000 */
[----:B------:R-:W-:Y:S01]  /*05d0*/  BAR.SYNC.DEFER_BLOCKING 0x0 ;  /* 0x0000000000007b1d */ /* 0x000fe20000010000 */
[----:B------:R-:W-:Y:S02]  /*05e0*/  ISETP.NE.AND P1, PT, R4, RZ, PT ;  /* 0x000000ff0400720c */ /* 0x000fe40003f25270 */
[----:B------:R-:W-:Y:S02]  /*05f0*/  ISETP.GE.U32.AND P0, PT, R0, R7, PT ;  /* 0x000000070000720c */ /* 0x000fe40003f06070 */
[----:B------:R-:W-:-:S04]  /*0600*/  LOP3.LUT R0, R5, R4, RZ, 0x3c, !PT ;  /* 0x0000000405007212 */ /* 0x000fc800078e3cff */
[----:B------:R-:W-:Y:S01]  /*0610*/  ISETP.GE.AND P2, PT, R0, RZ, PT ;  /* 0x000000ff0000720c */ /* 0x000fe20003f46270 */
[----:B------:R-:W-:-:S06]  /*0620*/  VIADD R0, R114, 0x1ff ;  /* 0x000001ff72007836 */ /* 0x000fcc0000000000 */
[----:B------:R-:W-:-:S04]  /*0630*/  @P0 VIADD R3, R3, 0x1 ;  /* 0x0000000103030836 */ /* 0x000fc80000000000 */
[----:B------:R-:W-:Y:S01]  /*0640*/  IMAD.MOV.U32 R2, RZ, RZ, R3 ;  /* 0x000000ffff027224 */ /* 0x000fe200078e0003 */
[----:B------:R-:W-:-:S03]  /*0650*/  SHF.R.S32.HI R3, RZ, 0x1f, R0 ;  /* 0x0000001fff037819 */ /* 0x000fc60000011400 */
[----:B------:R-:W-:Y:S01]  /*0660*/  @!P2 IMAD.MOV R2, RZ, RZ, -R2 ;  /* 0x000000ffff02a224 */ /* 0x000fe200078e0a02 */
[----:B------:R-:W-:Y:S02]  /*0670*/  @!P1 LOP3.LUT R2, RZ, R4, RZ, 0x33, !PT ;  /* 0x00000004ff029212 */ /* 0x000fe400078e33ff */
[----:B------:R-:W-:-:S03]  /*0680*/  LEA.HI R3, R3, R0, RZ, 0x9 ;  /* 0x0000000003037211 */ /* 0x000fc600078f48ff */
[----:B------:R-:W-:Y:S02]  /*0690*/  IMAD.SHL.U32 R8, R2, 0x8, RZ ;  /* 0x0000000802087824 */ /* 0x000fe400078e00ff */
[----:B------:R-:W-:Y:S01]  /*06a0*/  IMAD.MOV R2, RZ, RZ, -R2 ;  /* 0x000000ffff027224 */ /* 0x000fe200078e0a02 */
[----:B0-----:R-:W-:Y:S02]  /*06b0*/  R2UR UR8, R9 ;  /* 0x00000000090872ca */ /* 0x001fe400000e0000 */
[----:B------:R-:W-:Y:S01]  /*06c0*/  LEA.HI.SX32 R3, R3, -R8, 0x17 ;  /* 0x8000000803037211 */ /* 0x000fe200078fbaff */
[----:B------:R-:W-:Y:S02]  /*06d0*/  IMAD R10, R4, R2, R5 ;  /* 0x00000002040a7224 */ /* 0x000fe400078e0205 */
[----:B------:R-:W-:Y:S01]  /*06e0*/  IMAD.MOV.U32 R2, RZ, RZ, RZ ;  /* 0x000000ffff027224 */ /* 0x000fe200078e00ff */
[----:B------:R-:W-:Y:S01]  /*06f0*/  VIMNMX R11, PT, PT, R3, 0x8, PT ;  /* 0x00000008030b7848 */ /* 0x000fe20003fe0100 */
[----:B------:R-:W0:Y:S03]  /*0700*/  I2F.RP R4, R20 ;  /* 0x0000001400047306 */ /* 0x000e260000209400 */
[----:B------:R-:W-:-:S05]  /*0710*/  IABS R7, R11 ;  /* 0x0000000b00077213 */ /* 0x000fca0000000000 */
[----:B------:R-:W1:Y:S08]  /*0720*/  I2F.RP R0, R7 ;  /* 0x0000000700007306 */ /* 0x000e700000209400 */
[----:B0-----:R-:W-:Y:S08]  /*0730*/  MUFU.RCP R4, R4 ;  /* 0x0000000400047308 */ /* 0x001ff00000001000 */
[----:B-1----:R-:W0:Y:S02]  /*0740*/  MUFU.RCP R0, R0 ;  /* 0x0000000000007308 */ /* 0x002e240000001000 */
[----:B0-----:R-:W-:Y:S01]  /*0750*/  VIADD R3, R0, 0xffffffe ;  /* 0x0ffffffe00037836 */ /* 0x001fe20000000000 */
[----:B------:R-:W-:-:S05]  /*0760*/  IABS R0, R10 ;  /* 0x0000000a00007213 */ /* 0x000fca0000000000 */
[----:B------:R-:W0:Y:S02]  /*0770*/  F2I.FTZ.U32.TRUNC.NTZ R3, R3 ;  /* 0x0000000300037305 */ /* 0x000e24000021f000 */
[----:B0-----:R-:W-:-:S04]  /*0780*/  IMAD.MOV R6, RZ, RZ, -R3 ;  /* 0x000000ffff067224 */ /* 0x001fc800078e0a03 */
[----:B------:R-:W-:Y:S01]  /*0790*/  IMAD R5, R6, R7, RZ ;  /* 0x0000000706057224 */ /* 0x000fe200078e02ff */
[----:B------:R-:W-:-:S03]  /*07a0*/  IABS R6, R11 ;  /* 0x0000000b00067213 */ /* 0x000fc60000000000 */
[----:B------:R-:W-:Y:S02]  /*07b0*/  IMAD.HI.U32 R2, R3, R5, R2 ;  /* 0x0000000503027227 */ /* 0x000fe400078e0002 */
[----:B------:R-:W0:Y:S02]  /*07c0*/  I2F.RP R5, R164 ;  /* 0x000000a400057306 */ /* 0x000e240000209400 */
[----:B------:R-:W-:Y:S02]  /*07d0*/  IMAD.MOV.U32 R3, RZ, RZ, R0 ;  /* 0x000000ffff037224 */ /* 0x000fe400078e0000 */
[----:B------:R-:W-:Y:S02]  /*07e0*/  IMAD.MOV R0, RZ, RZ, -R6 ;  /* 0x000000ffff007224 */ /* 0x000fe400078e0a06 */
[----:B------:R-:W-:-:S04]  /*07f0*/  IMAD.HI.U32 R2, R2, R3, RZ ;  /* 0x0000000302027227 */ /* 0x000fc800078e00ff */
[----:B------:R-:W-:Y:S02]  /*0800*/  IMAD R0, R2, R0, R3 ;  /* 0x0000000002007224 */ /* 0x000fe400078e0203 */
[----:B------:R-:W-:-:S03]  /*0810*/  VIADD R3, R4, 0xffffffe ;  /* 0x0ffffffe04037836 */ /* 0x000fc60000000000 */
[----:B------:R-:W-:Y:S01]  /*0820*/  ISETP.GT.U32.AND P1, PT, R7, R0, PT ;  /* 0x000000000700720c */ /* 0x000fe20003f24070 */
[----:B0-----:R-:W0:Y:S08]  /*0830*/  MUFU.RCP R5, R5 ;  /* 0x0000000500057308 */ /* 0x001e300000001000 */
[----:B------:R-:W1:Y:S04]  /*0840*/  F2I.FTZ.U32.TRUNC.NTZ R3, R3 ;  /* 0x0000000300037305 */ /* 0x000e68000021f000 */
[----:B------:R-:W-:-:S02]  /*0850*/  @!P1 IMAD.IADD R0, R0, 0x1, -R7 ;  /* 0x0000000100009824 */ /* 0x000fc400078e0a07 */
[----:B------:R-:W-:Y:S01]  /*0860*/  @!P1 VIADD R2, R2, 0x1 ;  /* 0x0000000102029836 */ /* 0x000fe20000000000 */
[----:B------:R-:W-:Y:S02]  /*0870*/  ISETP.NE.AND P1, PT, R11, RZ, PT ;  /* 0x000000ff0b00720c */ /* 0x000fe40003f25270 */
[----:B------:R-:W-:Y:S01]  /*0880*/  ISETP.GE.U32.AND P0, PT, R0, R7, PT ;  /* 0x000000070000720c */ /* 0x000fe20003f06070 */
[----:B0-----:R-:W-:Y:S01]  /*0890*/  VIADD R160, R5, 0xffffffe ;  /* 0x0ffffffe05a07836 */ /* 0x001fe20000000000 */
[----:B------:R-:W-:Y:S02]  /*08a0*/  LOP3.LUT R0, R10, R11, RZ, 0x3c, !PT ;  /* 0x0000000b0a007212 */ /* 0x000fe400078e3cff */
[--C-:B------:R-:W-:Y:S01]  /*08b0*/  SHF.R.U32.HI R5, RZ, 0x5, R140.reuse ;  /* 0x00000005ff057819 */ /* 0x100fe2000001168c */
[----:B------:R0:W2:Y:S01]  /*08c0*/  F2I.FTZ.U32.TRUNC.NTZ R161, R160 ;  /* 0x000000a000a17305 */ /* 0x0000a2000021f000 */
[----:B------:R-:W-:Y:S01]  /*08d0*/  ISETP.GE.AND P2, PT, R0, RZ, PT ;  /* 0x000000ff0000720c */ /* 0x000fe20003f46270 */
[----:B-1----:R-:W-:Y:S01]  /*08e0*/  IMAD.MOV R7, RZ, RZ, -R3 ;  /* 0x000000ffff077224 */ /* 0x002fe200078e0a03 */
[----:B------:R-:W-:-:S02]  /*08f0*/  SHF.R.U32.HI R0, RZ, 0x5, R140 ;  /* 0x00000005ff007819 */ /* 0x000fc4000001168c */
[----:B------:R-:W-:Y:S01]  /*0900*/  SGXT.U32 R5, R5, 0x3 ;  /* 0x000000030505781a */ /* 0x000fe20000000000 */
[----:B------:R-:W-:Y:S01]  /*0910*/  IMAD R7, R7, R20, RZ ;  /* 0x0000001407077224 */ /* 0x000fe200078e02ff */
[----:B------:R-:W-:Y:S01]  /*0920*/  R2UR UR13, R0 ;  /* 0x00000000000d72ca */ /* 0x000fe200000e0000 */
[----:B------:R-:W-:Y:S02]  /*0930*/  @P0 VIADD R2, R2, 0x1 ;  /* 0x0000000102020836 */ /* 0x000fe40000000000 */
[----:B0-----:R-:W-:Y:S02]  /*0940*/  IMAD.MOV.U32 R160, RZ, RZ, RZ ;  /* 0x000000ffffa07224 */ /* 0x001fe400078e00ff */
[----:B------:R-:W-:Y:S02]  /*0950*/  IMAD.MOV.U32 R6, RZ, RZ, R2 ;  /* 0x000000ffff067224 */ /* 0x000fe400078e0002 */
[----:B------:R-:W-:Y:S02]  /*0960*/  IMAD.MOV.U32 R2, RZ, RZ, RZ ;  /* 0x000000ffff027224 */ /* 0x000fe400078e00ff */
[----:B------:R-:W-:Y:S01]  /*0970*/  @!P2 IMAD.MOV R6, RZ, RZ, -R6 ;  /* 0x000000ffff06a224 */ /* 0x000fe200078e0a06 */
[----:B------:R-:W-:Y:S01]  /*0980*/  @!P1 LOP3.LUT R6, RZ, R11, RZ, 0x33, !PT ;  /* 0x0000000bff069212 */ /* 0x000fe200078e33ff */
[----:B--2---:R-:W-:-:S02]  /*0990*/  IMAD.MOV R0, RZ, RZ, -R161 ;  /* 0x000000ffff007224 */ /* 0x004fc400078e0aa1 */
[----:B------:R-:W-:Y:S01]  /*09a0*/  IMAD.HI.U32 R4, R3, R7, R2 ;  /* 0x0000000703047227 */ /* 0x000fe200078e0002 */
[----:B------:R-:W-:Y:S02]  /*09b0*/  USHF.L.U32 UR4, UR13, 0x15, URZ ;  /* 0x000000150d047899 */ /* 0x000fe400080006ff */
[----:B------:R-:W-:Y:S01]  /*09c0*/  USHF.L.U32 UR5, UR13, 0x6, URZ ;  /* 0x000000060d057899 */ /* 0x000fe200080006ff */
[----:B------:R-:W-:Y:S01]  /*09d0*/  IMAD.MOV.U32 R9, RZ, RZ, R0 ;  /* 0x000000ffff097224 */ /* 0x000fe200078e0000 */
[----:B------:R-:W-:Y:S01]  /*09e0*/  ULOP3.LUT UR4, UR4, 0x600000, URZ, 0xc0, !UPT ;  /* 0x0060000004047892 */ /* 0x000fe2000f8ec0ff */
[----:B------:R-:W-:Y:S01]  /*09f0*/  IMAD.SHL.U32 R0, R6, 0x80, RZ ;  /* 0x0000008006007824 */ /* 0x000fe200078e00ff */
[----:B------:R-:W-:Y:S01]  /*0a00*/  ULOP3.LUT UR5, UR5, 0x100, URZ, 0xc0, !UPT ;  /* 0x0000010005057892 */ /* 0x000fe2000f8ec0ff */
[----:B------:R-:W-:Y:S02]  /*0a10*/  IMAD R9, R9, R164, RZ ;  /* 0x000000a409097224 */ /* 0x000fe400078e02ff */
[----:B------:R-:W-:Y:S01]  /*0a20*/  IMAD.MOV R2, RZ, RZ, -R6 ;  /* 0x000000ffff027224 */ /* 0x000fe200078e0a06 */
[----:B------:R-:W-:Y:S01]  /*0a30*/  LOP3.LUT R26, R0, R5, RZ, 0xfc, !PT ;  /* 0x00000005001a7212 */ /* 0x000fe200078efcff */
[----:B------:R-:W-:Y:S01]  /*0a40*/  IMAD.HI.U32 R160, R161, R9, R160 ;  /* 0x00000009a1a07227 */ /* 0x000fe200078e00a0 */
[----:B------:R-:W-:-:S02]  /*0a50*/  UIADD3 UR10, UPT, UPT, UR5, UR4, UR8 ;  /* 0x00000004050a7290 */ /* 0x000fc4000fffe008 */
[----:B------:R-:W-:Y:S01]  /*0a60*/  IABS R119, R26 ;  /* 0x0000001a00777213 */ /* 0x000fe20000000000 */
[----:B------:R-:W-:Y:S01]  /*0a70*/  IMAD R2, R11, R2, R10 ;  /* 0x000000020b027224 */ /* 0x000fe200078e020a */
[----:B------:R-:W-:Y:S01]  /*0a80*/  LOP3.LUT R31, R26, 0x8, RZ, 0xfc, !PT ;  /* 0x000000081a1f7812 */ /* 0x000fe200078efcff */
[----:B------:R-:W-:Y:S01]  /*0a90*/  VIADD R169, R0, UR13 ;  /* 0x0000000d00a97c36 */ /* 0x000fe20008000000 */
[----:B------:R-:W-:Y:S01]  /*0aa0*/  LOP3.LUT R53, R26, 0x20, RZ, 0xfc, !PT ;  /* 0x000000201a357812 */ /* 0x000fe200078efcff */
[----:B------:R-:W-:Y:S01]  /*0ab0*/  IMAD.HI.U32 R3, R160, R119, RZ ;  /* 0x00000077a0037227 */ /* 0x000fe200078e00ff */
[----:B------:R-:W-:Y:S01]  /*0ac0*/  LOP3.LUT R41, R26, 0x10, RZ, 0xfc, !PT ;  /* 0x000000101a297812 */ /* 0x000fe200078efcff */
[----:B------:R-:W-:Y:S01]  /*0ad0*/  UMOV UR4, 0x1 ;  /* 0x0000000100047882 */ /* 0x000fe20000000000 */
[----:B------:R-:W-:Y:S01]  /*0ae0*/  IABS R117, R31 ;  /* 0x0000001f00757213 */ /* 0x000fe20000000000 */
[----:B------:R-:W-:Y:S01]  /*0af0*/  IMAD.MOV R3, RZ, RZ, -R3 ;  /* 0x000000ffff037224 */ /* 0x000fe200078e0a03 */
[----:B------:R-:W-:Y:S01]  /*0b00*/  IABS R127, R53 ;  /* 0x00000035007f7213 */ /* 0x000fe20000000000 */
[----:B------:R-:W-:Y:S01]  /*0b10*/  IMAD.IADD R2, R8, 0x1, R2 ;  /* 0x0000000108027824 */ /* 0x000fe200078e0202 */
[----:B------:R-:W-:Y:S01]  /*0b20*/  IABS R121, R41 ;  /* 0x0000002900797213 */ /* 0x000fe20000000000 */
[----:B------:R-:W-:Y:S01]  /*0b30*/  IMAD R119, R164, R3, R119 ;  /* 0x00000003a4777224 */ /* 0x000fe200078e0277 */
[----:B------:R-:W-:Y:S01]  /*0b40*/  LOP3.LUT R77, R26, 0x30, RZ, 0xfc, !PT ;  /* 0x000000301a4d7812 */ /* 0x000fe200078efcff */
[----:B------:R-:W-:Y:S01]  /*0b50*/  IMAD R3, R2, 0x200, R141 ;  /* 0x0000020002037824 */ /* 0x000fe200078e028d */
[----:B------:R-:W-:Y:S01]  /*0b60*/  LOP3.LUT R65, R26, 0x28, RZ, 0xfc, !PT ;  /* 0x000000281a417812 */ /* 0x000fe200078efcff */
[----:B------:R-:W-:Y:S01]  /*0b70*/  IMAD.HI.U32 R5, R160, R117, RZ ;  /* 0x00000075a0057227 */ /* 0x000fe200078e00ff */
[----:B------:R-:W-:-:S02]  /*0b80*/  IABS R13, R77 ;  /* 0x0000004d000d7213 */ /* 0x000fc40000000000 */
[----:B------:R-:W-:Y:S01]  /*0b90*/  IABS R9, R3 ;  /* 0x0000000300097213 */ /* 0x000fe20000000000 */
[----:B------:R-:W-:Y:S01]  /*0ba0*/  IMAD.HI.U32 R7, R160, R127, RZ ;  /* 0x0000007fa0077227 */ /* 0x000fe200078e00ff */
[----:B------:R-:W-:Y:S02]  /*0bb0*/  LOP3.LUT R89, R26, 0x40, RZ, 0xfc, !PT ;  /* 0x000000401a597812 */ /* 0x000fe400078efcff */
[----:B------:R-:W-:Y:S01]  /*0bc0*/  IABS R91, R65 ;  /* 0x00000041005b7213 */ /* 0x000fe20000000000 */
[----:B------:R-:W-:Y:S01]  /*0bd0*/  VIADD R2, R3, 0x100 ;  /* 0x0000010003027836 */ /* 0x000fe20000000000 */
[----:B------:R-:W-:Y:S01]  /*0be0*/  IABS R137, R89 ;  /* 0x0000005900897213 */ /* 0x000fe20000000000 */
[----:B------:R-:W-:Y:S01]  /*0bf0*/  IMAD.HI.U32 R6, R160, R121, RZ ;  /* 0x00000079a0067227 */ /* 0x000fe200078e00ff */
[C---:B------:R-:W-:Y:S02]  /*0c00*/  LOP3.LUT R101, R26.reuse, 0x48, RZ, 0xfc, !PT ;  /* 0x000000481a657812 */ /* 0x040fe400078efcff */
[----:B------:R-:W-:Y:S01]  /*0c10*/  IABS R11, R2 ;  /* 0x00000002000b7213 */ /* 0x000fe20000000000 */
[----:B------:R-:W-:Y:S01]  /*0c20*/  IMAD.MOV R5, RZ, RZ, -R5 ;  /* 0x000000ffff057224 */ /* 0x000fe200078e0a05 */
[----:B------:R-:W-:Y:S01]  /*0c30*/  LOP3.LUT R111, R26, 0x50, RZ, 0xfc, !PT ;  /* 0x000000501a6f7812 */ /* 0x000fe200078efcff */
[----:B------:R-:W-:Y:S01]  /*0c40*/  IMAD.MOV R7, RZ, RZ, -R7 ;  /* 0x000000ffff077224 */ /* 0x000fe200078e0a07 */
[----:B------:R-:W-:Y:S01]  /*0c50*/  IABS R133, R101 ;  /* 0x0000006500857213 */ /* 0x000fe20000000000 */
[----:B------:R-:W-:Y:S01]  /*0c60*/  IMAD.MOV R6, RZ, RZ, -R6 ;  /* 0x000000ffff067224 */ /* 0x000fe200078e0a06 */
[----:B------:R-:W-:Y:S01]  /*0c70*/  IABS R131, R111 ;  /* 0x0000006f00837213 */ /* 0x000fe20000000000 */
[----:B------:R-:W-:Y:S01]  /*0c80*/  IMAD R117, R164, R5, R117 ;  /* 0x00000005a4757224 */ /* 0x000fe200078e0275 */
[----:B------:R-:W-:Y:S01]  /*0c90*/  LOP3.LUT R165, R26, 0x68, RZ, 0xfc, !PT ;  /* 0x000000681aa57812 */ /* 0x000fe200078efcff */
[----:B------:R-:W-:Y:S01]  /*0ca0*/  IMAD R127, R164, R7, R127 ;  /* 0x00000007a47f7224 */ /* 0x000fe200078e027f */
[----:B------:R-:W-:Y:S01]  /*0cb0*/  LOP3.LUT R162, R26, 0x60, RZ, 0xfc, !PT ;  /* 0x000000601aa27812 */ /* 0x000fe200078efcff */
[----:B------:R-:W-:-:S03]  /*0cc0*/  IMAD.HI.U32 R7, R160, R13, RZ ;  /* 0x0000000da0077227 */ /* 0x000fc600078e00ff */
[----:B------:R-:W-:Y:S01]  /*0cd0*/  IABS R161, R162 ;  /* 0x000000a200a17213 */ /* 0x000fe20000000000 */
[----:B------:R-:W-:-:S04]  /*0ce0*/  IMAD.HI.U32 R5, R4, R9, RZ ;  /* 0x0000000904057227 */ /* 0x000fc800078e00ff */
[----:B------:R-:W-:Y:S02]  /*0cf0*/  IMAD R121, R164, R6, R121 ;  /* 0x00000006a4797224 */ /* 0x000fe400078e0279 */
[----:B------:R-:W-:-:S04]  /*0d00*/  IMAD.HI.U32 R4, R4, R11, RZ ;  /* 0x0000000b04047227 */ /* 0x000fc800078e00ff */
[----:B------:R-:W-:-:S04]  /*0d10*/  IMAD.HI.U32 R6, R160, R91, RZ ;  /* 0x0000005ba0067227 */ /* 0x000fc800078e00ff */
[----:B------:R-:W-:Y:S02]  /*0d20*/  IMAD.MOV R7, RZ, RZ, -R7 ;  /* 0x000000ffff077224 */ /* 0x000fe400078e0a07 */
[----:B------:R-:W-:-:S04]  /*0d30*/  IMAD.HI.U32 R8, R160, R137, RZ ;  /* 0x00000089a0087227 */ /* 0x000fc800078e00ff */
[----:B------:R-:W-:Y:S02]  /*0d40*/  IMAD.MOV R4, RZ, RZ, -R4 ;  /* 0x000000ffff047224 */ /* 0x000fe400078e0a04 */
[----:B------:R-:W-:Y:S02]  /*0d50*/  IMAD.MOV R10, RZ, RZ, -R6 ;  /* 0x000000ffff0a7224 */ /* 0x000fe400078e0a06 */
[----:B------:R-:W-:Y:S02]  /*0d60*/  IMAD.MOV R6, RZ, RZ, -R5 ;  /* 0x000000ffff067224 */ /* 0x000fe400078e0a05 */
[----:B------:R-:W-:Y:S02]  /*0d70*/  IMAD R5, R164, R7, R13 ;  /* 0x00000007a4057224 */ /* 0x000fe400078e020d */
[----:B------:R-:W-:Y:S02]  /*0d80*/  IMAD.MOV R8, RZ, RZ, -R8 ;  /* 0x000000ffff087224 */ /* 0x000fe400078e0a08 */
[----:B------:R-:W-:-:S02]  /*0d90*/  IMAD R7, R20, R4, R11 ;  /* 0x0000000414077224 */ /* 0x000fc400078e020b */
[----:B------:R-:W-:Y:S02]  /*0da0*/  VIADD R4, R150, 0xffffffee ;  /* 0xffffffee96047836 */ /* 0x000fe40000000000 */
[----:B------:R-:W-:Y:S02]  /*0db0*/  IMAD R137, R164, R8, R137 ;  /* 0x00000008a4897224 */ /* 0x000fe400078e0289 */
[----:B------:R-:W-:Y:S01]  /*0dc0*/  VIADD R8, R150, 0xffffffed ;  /* 0xffffffed96087836 */ /* 0x000fe20000000000 */
[----:B------:R-:W-:Y:S01]  /*0dd0*/  ISETP.GE.U32.AND P3, PT, R4, 0x7fffffcf, PT ;  /* 0x7fffffcf0400780c */ /* 0x000fe20003f66070 */
[----:B------:R-:W-:Y:S02]  /*0de0*/  IMAD R6, R20, R6, R9 ;  /* 0x0000000614067224 */ /* 0x000fe400078e0209 */
[----:B------:R-:W-:Y:S01]  /*0df0*/  VIADD R9, R150, 0xffffffec ;  /* 0xffffffec96097836 */ /* 0x000fe20000000000 */
[----:B------:R-:W-:Y:S01]  /*0e00*/  ISETP.GE.U32.AND P2, PT, R8, 0x7fffffce, PT ;  /* 0x7fffffce0800780c */ /* 0x000fe20003f46070 */
[----:B------:R-:W-:-:S02]  /*0e10*/  VIADD R4, R150, 0xffffffe9 ;  /* 0xffffffe996047836 */ /* 0x000fc40000000000 */
[C---:B------:R-:W-:Y:S01]  /*0e20*/  VIADD R8, R150.reuse, 0xffffffe8 ;  /* 0xffffffe896087836 */ /* 0x040fe20000000000 */
[----:B------:R-:W-:Y:S01]  /*0e30*/  ISETP.GE.U32.AND P1, PT, R9, 0x7fffffcd, PT ;  /* 0x7fffffcd0900780c */ /* 0x000fe20003f26070 */
[----:B------:R-:W-:Y:S01]  /*0e40*/  VIADD R9, R150, 0xffffffef ;  /* 0xffffffef96097836 */ /* 0x000fe20000000000 */
[----:B------:R-:W-:Y:S01]  /*0e50*/  ISETP.GE.U32.AND P6, PT, R4, 0x7fffffca, PT ;  /* 0x7fffffca0400780c */ /* 0x000fe20003fc6070 */
[----:B------:R-:W-:Y:S01]  /*0e60*/  VIADD R4, R150, 0xffffffeb ;  /* 0xffffffeb96047836 */ /* 0x000fe20000000000 */
[----:B------:R-:W-:Y:S01]  /*0e70*/  ISETP.GE.U32.AND P5, PT, R8, 0x7fffffc9, PT ;  /* 0x7fffffc90800780c */ /* 0x000fe20003fa6070 */
[----:B------:R-:W-:Y:S01]  /*0e80*/  IMAD R91, R164, R10, R91 ;  /* 0x0000000aa45b7224 */ /* 0x000fe200078e025b */
[----:B------:R-:W-:Y:S01]  /*0e90*/  SEL R10, RZ, 0x1, P1 ;  /* 0x00000001ff0a7807 */ /* 0x000fe20000800000 */
[C---:B------:R-:W-:Y:S01]  /*0ea0*/  VIADD R8, R150.reuse, 0xffffffe4 ;  /* 0xffffffe496087836 */ /* 0x040fe20000000000 */
[----:B------:R-:W-:Y:S01]  /*0eb0*/  ISETP.GE.U32.AND P4, PT, R9, 0x7fffffd0, PT ;  /* 0x7fffffd00900780c */ /* 0x000fe20003f86070 */
[----:B------:R-:W-:Y:S01]  /*0ec0*/  VIADD R9, R150, 0xffffffea ;  /* 0xffffffea96097836 */ /* 0x000fe20000000000 */
[----:B------:R-:W-:Y:S01]  /*0ed0*/  ISETP.GE.U32.AND P1, PT, R4, 0x7fffffcc, PT ;  /* 0x7fffffcc0400780c */ /* 0x000fe20003f26070 */
[C---:B------:R-:W-:Y:S01]  /*0ee0*/  VIADD R4, R150.reuse, 0xffffffe5 ;  /* 0xffffffe596047836 */ /* 0x040fe20000000000 */
[----:B------:R-:W-:Y:S01]  /*0ef0*/  SEL R11, RZ, 0x1fffe, P2 ;  /* 0x0001fffeff0b7807 */ /* 0x000fe20001000000 */
[----:B------:R-:W-:Y:S01]  /*0f00*/  VIADD R13, R150, 0xffffffe7 ;  /* 0xffffffe7960d7836 */ /* 0x000fe20000000000 */
[----:B------:R-:W-:Y:S01]  /*0f10*/  ISETP.GE.U32.AND P2, PT, R8, 0x7fffffc5, PT ;  /* 0x7fffffc50800780c */ /* 0x000fe20003f46070 */
[----:B------:R-:W-:Y:S01]  /*0f20*/  VIADD R118, R169, 0x18 ;  /* 0x00000018a9767836 */ /* 0x000fe20000000000 */
[----:B------:R-:W-:Y:S01]  /*0f30*/  SEL R8, RZ, 0x4, P3 ;  /* 0x00000004ff087807 */ /* 0x000fe20001800000 */
[----:B------:R-:W-:Y:S01]  /*0f40*/  IMAD.IADD R10, R10, 0x1, R11 ;  /* 0x000000010a0a7824 */ /* 0x000fe200078e020b */
[----:B------:R-:W-:-:S02]  /*0f50*/  ISETP.GE.U32.AND P0, PT, R9, 0x7fffffcb, PT ;  /* 0x7fffffcb0900780c */ /* 0x000fc40003f06070 */
[----:B------:R-:W-:Y:S01]  /*0f60*/  ISETP.GE.U32.AND P3, PT, R4, 0x7fffffc6, PT ;  /* 0x7fffffc60400780c */ /* 0x000fe20003f66070 */
[----:B------:R-:W-:Y:S01]  /*0f70*/  VIADD R4, R150, 0xffffffe1 ;  /* 0xffffffe196047836 */ /* 0x000fe20000000000 */
[----:B------:R-:W-:Y:S02]  /*0f80*/  SEL R9, RZ, 0x7fff8, P4 ;  /* 0x0007fff8ff097807 */ /* 0x000fe40002000000 */
[----:B------:R-:W-:Y:S02]  /*0f90*/  ISETP.GE.U32.AND P4, PT, R12, 0x7fffffc7, PT ;  /* 0x7fffffc70c00780c */ /* 0x000fe40003f86070 */
[----:B------:R-:W-:Y:S02]  /*0fa0*/  SEL R12, RZ, 0x1, P5 ;  /* 0x00000001ff0c7807 */ /* 0x000fe40002800000 */
[----:B------:R-:W-:Y:S02]  /*0fb0*/  ISETP.GE.U32.AND P5, PT, R13, 0x7fffffc8, PT ;  /* 0x7fffffc80d00780c */ /* 0x000fe40003fa6070 */
[----:B------:R-:W-:-:S02]  /*0fc0*/  SEL R13, RZ, 0x1fffe, P6 ;  /* 0x0001fffeff0d7807 */ /* 0x000fc40003000000 */
[----:B------:R-:W-:Y:S01]  /*0fd0*/  ISETP.GE.U32.AND P6, PT, R4, 0x7fffffc2, PT ;  /* 0x7fffffc20400780c */ /* 0x000fe20003fc6070 */
[----:B------:R-:W-:Y:S01]  /*0fe0*/  VIADD R4, R150, 0xffffffe0 ;  /* 0xffffffe096047836 */ /* 0x000fe20000000000 */
[----:B------:R-:W-:Y:S01]  /*0ff0*/  SEL R14, RZ, 0x1, P2 ;  /* 0x00000001ff0e7807 */ /* 0x000fe20001000000 */
[----:B------:R-:W-:Y:S01]  /*1000*/  IMAD.IADD R13, R12, 0x1, R13 ;  /* 0x000000010c0d7824 */ /* 0x000fe200078e020d */
[----:B------:R-:W-:Y:S02]  /*1010*/  SEL R15, RZ, 0x1fffe, P3 ;  /* 0x0001fffeff0f7807 */ /* 0x000fe40001800000 */
[----:B------:R-:W-:Y:S02]  /*1020*/  ISETP.GE.U32.AND P2, PT, R4, 0x7fffffc1, PT ;  /* 0x7fffffc10400780c */ /* 0x000fe40003f46070 */
[----:B------:R-:W-:Y:S02]  /*1030*/  ISETP.GE.U32.AND P3, PT, R17, 0x7fffffc3, PT ;  /* 0x7fffffc31100780c */ /* 0x000fe40003f66070 */
[----:B------:R-:W-:-:S02]  /*1040*/  SEL R18, RZ, 0x1fffe, P6 ;  /* 0x0001fffeff127807 */ /* 0x000fc40003000000 */
[----:B------:R-:W-:Y:S02]  /*1050*/  SEL R17, RZ, 0x1, P2 ;  /* 0x00000001ff117807 */ /* 0x000fe40001000000 */
[----:B------:R-:W-:Y:S01]  /*1060*/  ISETP.GE.U32.AND P6, PT, R16, 0x7fffffc4, PT ;  /* 0x7fffffc41000780c */ /* 0x000fe20003fc6070 */
[----:B------:R-:W-:Y:S01]  /*1070*/  IMAD.IADD R16, R14, 0x1, R15 ;  /* 0x000000010e107824 */ /* 0x000fe200078e020f */
[----:B------:R-:W-:Y:S01]  /*1080*/  SEL R12, RZ, 0x7fff8, P1 ;  /* 0x0007fff8ff0c7807 */ /* 0x000fe20000800000 */
[----:B------:R-:W-:Y:S01]  /*1090*/  IMAD.IADD R19, R17, 0x1, R18 ;  /* 0x0000000111137824 */ /* 0x000fe200078e0212 */
[----:B------:R-:W-:Y:S02]  /*10a0*/  ISETP.GT.U32.AND P1, PT, R20, R7, PT ;  /* 0x000000071400720c */ /* 0x000fe40003f24070 */
[----:B------:R-:W-:Y:S02]  /*10b0*/  SEL R11, RZ, 0x4, P0 ;  /* 0x00000004ff0b7807 */ /* 0x000fe40000000000 */
[----:B------:R-:W-:-:S02]  /*10c0*/  SEL R17, RZ, 0x4, P3 ;  /* 0x00000004ff117807 */ /* 0x000fc40001800000 */
[----:B------:R-:W-:Y:S02]  /*10d0*/  SEL R18, RZ, 0x7fff8, P6 ;  /* 0x0007fff8ff127807 */ /* 0x000fe40003000000 */
[----:B------:R-:W-:Y:S02]  /*10e0*/  LOP3.LUT R13, R13, 0x3, RZ, 0xc0, !PT ;  /* 0x000000030d0d7812 */ /* 0x000fe400078ec0ff */
[----:B------:R-:W-:Y:S02]  /*10f0*/  LOP3.LUT R19, R19, 0x3, RZ, 0xc0, !PT ;  /* 0x0000000313137812 */ /* 0x000fe400078ec0ff */
[----:B------:R-:W-:Y:S01]  /*1100*/  SEL R14, RZ, 0x4, P4 ;  /* 0x00000004ff0e7807 */ /* 0x000fe20002000000 */
[----:B------:R-:W-:Y:S01]  /*1110*/  @!P1 IMAD.IADD R7, R7, 0x1, -R20 ;  /* 0x0000000107079824 */ /* 0x000fe200078e0a14 */
[----:B------:R-:W-:Y:S02]  /*1120*/  SEL R15, RZ, 0x7fff8, P5 ;  /* 0x0007fff8ff0f7807 */ /* 0x000fe40002800000 */
[----:B------:R-:W-:-:S02]  /*1130*/  LOP3.LUT R16, R16, 0x3, RZ, 0xc0, !PT ;  /* 0x0000000310107812 */ /* 0x000fc400078ec0ff */
[----:B------:R-:W-:Y:S02]  /*1140*/  IADD3 R12, PT, PT, R13, R12, R11 ;  /* 0x0000000c0d0c7210 */ /* 0x000fe40007ffe00b */
[----:B------:R-:W-:Y:S02]  /*1150*/  IADD3 R17, PT, PT, R19, R18, R17 ;  /* 0x0000001213117210 */ /* 0x000fe40007ffe011 */
[----:B------:R-:W-:Y:S01]  /*1160*/  ISETP.GT.U32.AND P0, PT, R20, R6, PT ;  /* 0x000000061400720c */ /* 0x000fe20003f04070 */
[----:B------:R-:W-:Y:S01]  /*1170*/  IMAD.SHL.U32 R12, R12, 0x100, RZ ;  /* 0x000001000c0c7824 */ /* 0x000fe200078e00ff */
[----:B------:R-:W-:Y:S02]  /*1180*/  IADD3 R14, PT, PT, R16, R15, R14 ;  /* 0x0000000f100e7210 */ /* 0x000fe40007ffe00e */
[----:B------:R-:W-:Y:S02]  /*1190*/  LOP3.LUT R17, R17, 0xf, RZ, 0xc0, !PT ;  /* 0x0000000f11117812 */ /* 0x000fe400078ec0ff */
[----:B------:R-:W-:-:S02]  /*11a0*/  LOP3.LUT R10, R10, 0x3, RZ, 0xc0, !PT ;  /* 0x000000030a0a7812 */ /* 0x000fc400078ec0ff */
[----:B------:R-:W-:Y:S01]  /*11b0*/  LOP3.LUT R12, R12, 0xf00, RZ, 0xe2, !PT ;  /* 0x00000f000c0c7812 */ /* 0x000fe200078ee2ff */
[----:B------:R-:W-:Y:S01]  /*11c0*/  IMAD R14, R14, 0x10, R17 ;  /* 0x000000100e0e7824 */ /* 0x000fe200078e0211 */
[----:B------:R-:W-:Y:S01]  /*11d0*/  IADD3 R11, PT, PT, R10, R9, R8 ;  /* 0x000000090a0b7210 */ /* 0x000fe20007ffe008 */
[----:B------:R-:W-:Y:S01]  /*11e0*/  IMAD.HI.U32 R8, R160, R133, RZ ;  /* 0x00000085a0087227 */ /* 0x000fe200078e00ff */
[----:B------:R-:W-:Y:S02]  /*11f0*/  ISETP.GT.U32.AND P1, PT, R20, R7, PT ;  /* 0x000000071400720c */ /* 0x000fe40003f24070 */
[----:B------:R-:W-:Y:S01]  /*1200*/  LOP3.LUT R14, R14, 0xff, RZ, 0xc0, !PT ;  /* 0x000000ff0e0e7812 */ /* 0x000fe200078ec0ff */
[----:B------:R-:W-:Y:S01]  /*1210*/  @!P0 IMAD.IADD R6, R6, 0x1, -R20 ;  /* 0x0000000106068824 */ /* 0x000fe200078e0a14 */
[----:B------:R-:W-:Y:S01]  /*1220*/  ISETP.GE.AND P6, PT, R3, RZ, PT ;  /* 0x000000ff0300720c */ /* 0x000fe20003fc6270 */
[----:B------:R-:W-:Y:S01]  /*1230*/  IMAD.HI.U32 R9, R160, R131, RZ ;  /* 0x00000083a0097227 */ /* 0x000fe200078e00ff */
[----:B------:R-:W-:-:S02]  /*1240*/  IABS R135, R118 ;  /* 0x0000007600877213 */ /* 0x000fc40000000000 */
[----:B------:R-:W-:Y:S01]  /*1250*/  ISETP.GT.U32.AND P0, PT, R20, R6, PT ;  /* 0x000000061400720c */ /* 0x000fe20003f04070 */
[----:B------:R-:W-:Y:S02]  /*1260*/  IMAD R11, R11, 0x1000, R12 ;  /* 0x000010000b0b7824 */ /* 0x000fe400078e020c */
[----:B------:R-:W-:Y:S02]  /*1270*/  IMAD.MOV R8, RZ, RZ, -R8 ;  /* 0x000000ffff087224 */ /* 0x000fe400078e0a08 */
[----:B------:R-:W-:Y:S02]  /*1280*/  IMAD.MOV R9, RZ, RZ, -R9 ;  /* 0x000000ffff097224 */ /* 0x000fe400078e0a09 */
[----:B------:R-:W-:Y:S02]  /*1290*/  IMAD.IADD R11, R11, 0x1, R14 ;  /* 0x000000010b0b7824 */ /* 0x000fe400078e020e */
[C---:B------:R-:W-:Y:S02]  /*12a0*/  IMAD R133, R164.reuse, R8, R133 ;  /* 0x00000008a4857224 */ /* 0x040fe400078e0285 */
[----:B------:R-:W-:Y:S01]  /*12b0*/  IMAD R131, R164, R9, R131 ;  /* 0x00000009a4837224 */ /* 0x000fe200078e0283 */
[----:B------:R-:W-:Y:S01]  /*12c0*/  LOP3.LUT R125, R11, 0xffff, RZ, 0xc0, !PT ;  /* 0x0000ffff0b7d7812 */ /* 0x000fe200078ec0ff */
[C---:B------:R-:W-:Y:S01]  /*12d0*/  VIADD R8, R150.reuse, 0xffffffff ;  /* 0xffffffff96087836 */ /* 0x040fe20000000000 */
[----:B------:R-:W-:Y:S01]  /*12e0*/  IABS R11, R165 ;  /* 0x000000a5000b7213 */ /* 0x000fe20000000000 */
[----:B------:R-:W-:-:S02]  /*12f0*/  VIADD R9, R150, 0xfffffff7 ;  /* 0xfffffff796097836 */ /* 0x000fc40000000000 */
[--C-:B------:R-:W-:Y:S01]  /*1300*/  @!P1 IMAD.IADD R7, R7, 0x1, -R20.reuse ;  /* 0x0000000107079824 */ /* 0x100fe200078e0a14 */
[----:B------:R-:W-:Y:S01]  /*1310*/  ISETP.GE.AND P1, PT, R2, RZ, PT ;  /* 0x000000ff0200720c */ /* 0x000fe20003f26270 */
[----:B------:R-:W-:Y:S01]  /*1320*/  @!P0 IMAD.IADD R6, R6, 0x1, -R20 ;  /* 0x0000000106068824 */ /* 0x000fe200078e0a14 */
[----:B------:R-:W-:Y:S01]  /*1330*/  ISETP.GE.U32.AND P5, PT, R8, 0x7fffffe0, PT ;  /* 0x7fffffe00800780c */ /* 0x000fe20003fa6070 */
[----:B------:R-:W-:Y:S01]  /*1340*/  VIADD R8, R150, 0xfffffffe ;  /* 0xfffffffe96087836 */ /* 0x000fe20000000000 */
[----:B------:R-:W-:Y:S01]  /*1350*/  ISETP.GE.U32.AND P4, PT, R9, 0x7fffffd8, PT ;  /* 0x7fffffd80900780c */ /* 0x000fe20003f86070 */
[----:B------:R-:W-:Y:S01]  /*1360*/  IMAD.HI.U32 R10, R160, R161, RZ ;  /* 0x000000a1a00a7227 */ /* 0x000fe200078e00ff */
[----:B------:R-:W-:Y:S02]  /*1370*/  SHF.R.U32.HI R9, RZ, 0xf, R125 ;  /* 0x0000000fff097819 */ /* 0x000fe4000001167d */
[----:B------:R-:W-:Y:S01]  /*1380*/  ISETP.GE.U32.AND P3, PT, R8, 0x7fffffdf, PT ;  /* 0x7fffffdf0800780c */ /* 0x000fe20003f66070 */
[----:B------:R-:W-:Y:S01]  /*1390*/  IMAD.MOV.U32 R8, RZ, RZ, R7 ;  /* 0x000000ffff087224 */ /* 0x000fe200078e0007 */
[----:B------:R-:W-:Y:S01]  /*13a0*/  LOP3.LUT P0, RZ, R9, 0x1, RZ, 0xc0, !PT ;  /* 0x0000000109ff7812 */ /* 0x000fe2000780c0ff */
[----:B------:R-:W-:-:S04]  /*13b0*/  IMAD.HI.U32 R9, R160, R11, RZ ;  /* 0x0000000ba0097227 */ /* 0x000fc800078e00ff */
[----:B------:R-:W-:-:S04]  /*13c0*/  IMAD.HI.U32 R7, R160, R135, RZ ;  /* 0x00000087a0077227 */ /* 0x000fc800078e00ff */
[----:B------:R-:W-:Y:S02]  /*13d0*/  IMAD.MOV R166, RZ, RZ, -R9 ;  /* 0x000000ffffa67224 */ /* 0x000fe400078e0a09 */
[----:B------:R-:W-:Y:S01]  /*13e0*/  @!P1 IMAD.MOV R8, RZ, RZ, -R8 ;  /* 0x000000ffff089224 */ /* 0x000fe200078e0a08 */
[----:B------:R-:W-:Y:S01]  /*13f0*/  ISETP.NE.U32.AND P1, PT, R141, RZ, PT ;  /* 0x000000ff8d00720c */ /* 0x000fe20003f25070 */
[----:B------:R-:W-:Y:S01]  /*1400*/  @!P6 IMAD.MOV R6, RZ, RZ, -R6 ;  /* 0x000000ffff06e224 */ /* 0x000fe200078e0a06 */
[----:B------:R-:W-:Y:S01]  /*1410*/  ISETP.NE.AND P6, PT, R114, RZ, PT ;  /* 0x000000ff7200720c */ /* 0x000fe20003fc5270 */
[----:B------:R-:W-:Y:S01]  /*1420*/  IMAD.MOV R9, RZ, RZ, -R7 ;  /* 0x000000ffff097224 */ /* 0x000fe200078e0a07 */
[----:B------:R-:W-:Y:S01]  /*1430*/  LOP3.LUT R7, RZ, R114, RZ, 0x33, !PT ;  /* 0x00000072ff077212 */ /* 0x000fe200078e33ff */
[----:B------:R-:W-:Y:S02]  /*1440*/  IMAD.MOV R10, RZ, RZ, -R10 ;  /* 0x000000ffff0a7224 */ /* 0x000fe400078e0a0a */
[C---:B------:R-:W-:Y:S01]  /*1450*/  IMAD R135, R164.reuse, R9, R135 ;  /* 0x00000009a4877224 */ /* 0x040fe200078e0287 */
[C---:B------:R-:W-:Y:S01]  /*1460*/  SEL R9, R7.reuse, R6, !P6 ;  /* 0x0000000607097207 */ /* 0x040fe20007000000 */
[C---:B------:R-:W-:Y:S01]  /*1470*/  IMAD R161, R164.reuse, R10, R161 ;  /* 0x0000000aa4a17224 */ /* 0x040fe200078e02a1 */
[----:B------:R-:W-:Y:S01]  /*1480*/  SEL R8, R7, R8, !P6 ;  /* 0x0000000807087207 */ /* 0x000fe20007000000 */
[----:B------:R-:W-:Y:S01]  /*1490*/  IMAD R166, R164, R166, R11 ;  /* 0x000000a6a4a67224 */ /* 0x000fe200078e020b */
[----:B---3--:R-:W-:Y:S06]  /*14a0*/  BRA.U UP0, `(.L_x_5) ;  /* 0x0000000100187547 */ /* 0x008fec000b800000 */
[----:B------:R-:W-:Y:S01]  /*14b0*/  ELECT P6, URZ, PT ;  /* 0x0000000000ff782f */ /* 0x000fe200038c0000 */
[----:B------:R-:W-:Y:S01]  /*14c0*/  IMAD.MOV.U32 R6, RZ, RZ, 0x1 ;  /* 0x00000001ff067424 */ /* 0x000fe200078e00ff */
[----:B------:R-:W-:Y:S01]  /*14d0*/  UMOV UR5, 0x40 ;  /* 0x0000004000057882 */ /* 0x000fe20000000000 */
[----:B------:R-:W-:Y:S01]  /*14e0*/  UVIRTCOUNT.DEALLOC.SMPOOL 0x80 ;  /* 0x000000800000784c */ /* 0x000fe20000000000 */
[----:B------:R-:W-:-:S09]  /*14f0*/  ULEA UR5, UR12, UR5, 0x18 ;  /* 0x000000050c057291 */ /* 0x000fd2000f8ec0ff */
[----:B------:R0:W-:Y:S03]  /*1500*/  @P6 STS.U8 [UR5], R6 ;  /* 0x00000006ff006988 */ /* 0x0001e60008000005 */
.L_x_5:
[----:B------:R-:W-:Y:S01]  /*1510*/  STTM.x64 tmem[UR10], RZ ;  /* 0x000000ff000079ed */ /* 0x000fe2000834000a */
[----:B------:R-:W-:Y:S01]  /*1520*/  STTM.x64 tmem[UR10+0x40], RZ ;  /* 0x000040ff000079ed */ /* 0x000fe2000834000a */
[----:B------:R-:W-:Y:S01]  /*1530*/  STTM.x64 tmem[UR10+0x80], RZ ;  /* 0x000080ff000079ed */ /* 0x000fe2000834000a */
[----:B------:R-:W-:Y:S01]  /*1540*/  STTM.x64 tmem[UR10+0xc0], RZ ;  /* 0x0000c0ff000079ed */ /* 0x000fe2000834000a */
[----:B------:R-:W1:Y:S02]  /*1550*/  FENCE.VIEW.ASYNC.T ;  /* 0x00000000000073c6 */ /* 0x000e640000000200 */
[----:B-1----:R-:W-:Y:S01]  /*1560*/  VOTEU.ALL UP1, P1 ;  /* 0x0000000000ff7886 */ /* 0x002fe20000820000 */
[----:B------:R-:W-:Y:S01]  /*1570*/  VOTEU.ALL UP2, P1 ;  /* 0x0000000000ff7886 */ /* 0x000fe20000840000 */
[----:B------:R-:W-:Y:S01]  /*1580*/  IMAD R7, R9, UR20, RZ ;  /* 0x0000001409077c24 */ /* 0x000fe2000f8e02ff */
[----:B------:R-:W-:Y:S01]  /*1590*/  USHF.L.U32 UR5, UR6, 0x3, URZ ;  /* 0x0000000306057899 */ /* 0x000fe200080006ff */
[----:B------:R-:W-:Y:S01]  /*15a0*/  IMAD R9, R8, UR20, RZ ;  /* 0x0000001408097c24 */ /* 0x000fe2000f8e02ff */
[----:B------:R-:W-:-:S04]  /*15b0*/  @!UP1 UIADD3 UR14, UPT, UPT, -UR4, 0x100000, URZ ;  /* 0x00100000040e9890 */ /* 0x000fc8000fffe1ff */
[----:B------:R-:W-:Y:S02]  /*15c0*/  @!UP1 USHF.L.U32 UR15, UR14, 0xb, URZ ;  /* 0x0000000b0e0f9899 */ /* 0x000fe400080006ff */
[----:B------:R-:W-:Y:S01]  /*15d0*/  @!UP1 USHF.L.U32 UR14, UR14, 0x1, URZ ;  /* 0x000000010e0e9899 */ /* 0x000fe200080006ff */
[----:B------:R-:W-:Y:S01]  /*15e0*/  BAR.SYNC.DEFER_BLOCKING 0x0 ;  /* 0x0000000000007b1d */ /* 0x000fe20000010000 */
[C---:B0-----:R-:W-:Y:S02]  /*15f0*/  IADD3 R6, P6, PT, R7.reuse, UR16, RZ ;  /* 0x0000001007067c10 */ /* 0x041fe4000ffde0ff */
[----:B------:R-:W-:Y:S02]  /*1600*/  PRMT R172, RZ, 0x7610, R172 ;  /* 0x00007610ffac7816 */ /* 0x000fe400000000ac */
[----:B------:R-:W-:Y:S02]  /*1610*/  LEA.HI.X.SX32 R7, R7, UR17, 0x1, P6 ;  /* 0x0000001107077c11 */ /* 0x000fe4000b0f0eff */
[----:B------:R-:W-:-:S02]  /*1620*/  IADD3 R8, P6, PT, R9, UR16, RZ ;  /* 0x0000001009087c10 */ /* 0x000fc4000ffde0ff */
[----:B------:R-:W-:Y:S02]  /*1630*/  PRMT R245, RZ, 0x7610, R245 ;  /* 0x00007610fff57816 */ /* 0x000fe400000000f5 */
[----:B------:R-:W-:Y:S01]  /*1640*/  LEA.HI.X.SX32 R9, R9, UR17, 0x1, P6 ;  /* 0x0000001109097c11 */ /* 0x000fe2000b0f0eff */
[----:B------:R-:W0:Y:S02]  /*1650*/  FENCE.VIEW.ASYNC.S ;  /* 0x00000000000073c6 */ /* 0x000e240000000000 */
[----:B0-----:R0:W1:Y:S02]  /*1660*/  @!UP2 SYNCS.EXCH.64 URZ, [UR11], UR14 ;  /* 0x0000000e0bffa5b2 */ /* 0x0010640008000100 */
[----:B-1----:R-:W-:Y:S01]  /*1670*/  BAR.SYNC.DEFER_BLOCKING 0x0 ;  /* 0x0000000000007b1d */ /* 0x002fe20000010000 */
[----:B------:R-:W-:Y:S02]  /*1680*/  IADD3 R10, P6, PT, R6, UR5, RZ ;  /* 0x00000005060a7c10 */ /* 0x000fe4000ffde0ff */
[----:B------:R-:W-:Y:S01]  /*1690*/  SHF.R.U32.HI R12, RZ, 0x7, R125 ;  /* 0x00000007ff0c7819 */ /* 0x000fe2000001167d */
[----:B0-----:R-:W-:Y:S01]  /*16a0*/  USHF.R.S32.HI UR15, URZ, 0x1f, UR5 ;  /* 0x0000001fff0f7899 */ /* 0x001fe20008011405 */
[----:B------:R-:W-:-:S05]  /*16b0*/  PRMT R173, RZ, 0x7610, R173 ;  /* 0x00007610ffad7816 */ /* 0x000fca00000000ad */
[----:B------:R-:W-:Y:S01]  /*16c0*/  IADD3.X R11, PT, PT, R7, UR15, RZ, P6, !PT ;  /* 0x0000000f070b7c10 */ /* 0x000fe2000b7fe4ff */
[----:B------:R-:W-:Y:S01]  /*16d0*/  USHF.L.U32 UR12, UR6, 0x4, URZ ;  /* 0x00000004060c7899 */ /* 0x000fe200080006ff */
[----:B------:R-:W-:Y:S01]  /*16e0*/  PRMT R174, RZ, 0x7610, R174 ;  /* 0x00007610ffae7816 */ /* 0x000fe200000000ae */
[----:B------:R-:W2:Y:S04]  /*16f0*/  @!P5 LDG.E.U8 R172, desc[UR22][R6.64] ;  /* 0x0000001606acd981 */ /* 0x000ea8000c1e1100 */
[----:B------:R-:W3:Y:S01]  /*1700*/  @!P5 LDG.E.U8 R245, desc[UR22][R8.64] ;  /* 0x0000001608f5d981 */ /* 0x000ee2000c1e1100 */
[----:B------:R-:W-:Y:S01]  /*1710*/  LOP3.LUT P5, RZ, R12, 0x1, RZ, 0xc0, !PT ;  /* 0x000000010cff7812 */ /* 0x000fe200078ac0ff */
[----:B------:R-:W-:Y:S01]  /*1720*/  UIMAD UR14, UR6, 0x18, URZ ;  /* 0x00000018060e78a4 */ /* 0x000fe2000f8e02ff */
[----:B------:R-:W-:Y:S01]  /*1730*/  IADD3 R12, P6, PT, R8, UR5, RZ ;  /* 0x00000005080c7c10 */ /* 0x000fe2000ffde0ff */
[----:B------:R-:W4:Y:S01]  /*1740*/  @!P4 LDG.E.U8 R173, desc[UR22][R10.64] ;  /* 0x000000160aadc981 */ /* 0x000f22000c1e1100 */
[----:B------:R-:W-:Y:S01]  /*1750*/  USHF.R.S32.HI UR5, URZ, 0x1f, UR12 ;  /* 0x0000001fff057899 */ /* 0x000fe2000801140c */
[----:B------:R-:W-:-:S02]  /*1760*/  PRMT R243, RZ, 0x7610, R243 ;  /* 0x00007610fff37816 */ /* 0x000fc400000000f3 */
[----:B------:R-:W-:Y:S01]  /*1770*/  IADD3.X R13, PT, PT, R9, UR15, RZ, P6, !PT ;  /* 0x0000000f090d7c10 */ /* 0x000fe2000b7fe4ff */
[----:B------:R-:W-:Y:S01]  /*1780*/  USHF.R.S32.HI UR15, URZ, 0x1f, UR14 ;  /* 0x0000001fff0f7899 */ /* 0x000fe2000801140e */
[----:B------:R-:W-:-:S03]  /*1790*/  IADD3 R14, P6, PT, R6, UR12, RZ ;  /* 0x0000000c060e7c10 */ /* 0x000fc6000ffde0ff */
[----:B------:R-:W5:Y:S01]  /*17a0*/  @!P4 LDG.E.U8 R174, desc[UR22][R12.64] ;  /* 0x000000160caec981 */ /* 0x000f62000c1e1100 */
[C---:B------:R-:W-:Y:S02]  /*17b0*/  IADD3 R18, P4, PT, R8.reuse, UR12, RZ ;  /* 0x0000000c08127c10 */ /* 0x040fe4000ff9e0ff */
[----:B------:R-:W-:Y:S02]  /*17c0*/  PRMT R241, RZ, 0x7610, R241 ;  /* 0x00007610fff17816 */ /* 0x000fe400000000f1 */
[----:B------:R-:W-:Y:S02]  /*17d0*/  IADD3.X R15, PT, PT, R7, UR5, RZ, P6, !PT ;  /* 0x00000005070f7c10 */ /* 0x000fe4000b7fe4ff */
[----:B------:R-:W-:Y:S02]  /*17e0*/  IADD3.X R19, PT, PT, R9, UR5, RZ, P4, !PT ;  /* 0x0000000509137c10 */ /* 0x000fe4000a7fe4ff */
[----:B------:R-:W-:Y:S01]  /*17f0*/  IADD3 R20, P4, PT, R8, UR14, RZ ;  /* 0x0000000e08147c10 */ /* 0x000fe2000ff9e0ff */
[----:B------:R-:W-:Y:S01]  /*1800*/  USHF.R.S32.HI UR5, URZ, 0x1f, UR6 ;  /* 0x0000001fff057899 */ /* 0x000fe20008011406 */
[----:B------:R-:W2:Y:S01]  /*1810*/  @P0 LDG.E.U8 R243, desc[UR22][R14.64] ;  /* 0x000000160ef30981 */ /* 0x000ea2000c1e1100 */
[----:B------:R-:W-:-:S02]  /*1820*/  IADD3 R16, P6, PT, R6, UR14, RZ ;  /* 0x0000000e06107c10 */ /* 0x000fc4000ffde0ff */
[----:B------:R-:W-:Y:S01]  /*1830*/  IADD3.X R21, PT, PT, R9, UR15, RZ, P4, !PT ;  /* 0x0000000f09157c10 */ /* 0x000fe2000a7fe4ff */
[----:B------:R-:W2:Y:S01]  /*1840*/  @P0 LDG.E.U8 R241, desc[UR22][R18.64] ;  /* 0x0000001612f10981 */ /* 0x000ea2000c1e1100 */
[----:B------:R-:W-:Y:S02]  /*1850*/  IADD3 R22, P0, PT, R6, UR6, RZ ;  /* 0x0000000606167c10 */ /* 0x000fe4000ff1e0ff */
[----:B------:R-:W-:Y:S02]  /*1860*/  ISETP.GT.U32.AND P4, PT, R164, R117, PT ;  /* 0x00000075a400720c */ /* 0x000fe40003f84070 */
[C---:B------:R-:W-:Y:S02]  /*1870*/  IADD3.X R23, PT, PT, R7.reuse, UR5, RZ, P0, !PT ;  /* 0x0000000507177c10 */ /* 0x040fe400087fe4ff */
[----:B------:R-:W-:Y:S02]  /*1880*/  IADD3.X R17, PT, PT, R7, UR15, RZ, P6, !PT ;  /* 0x0000000f07117c10 */ /* 0x000fe4000b7fe4ff */
[----:B------:R-:W-:-:S02]  /*1890*/  PRMT R239, RZ, 0x7610, R239 ;  /* 0x00007610ffef7816 */ /* 0x000fc400000000ef */
[----:B------:R-:W-:Y:S02]  /*18a0*/  PRMT R237, RZ, 0x7610, R237 ;  /* 0x00007610ffed7816 */ /* 0x000fe400000000ed */
[----:B------:R-:W-:Y:S02]  /*18b0*/  IADD3 R24, P0, PT, R8, UR6, RZ ;  /* 0x0000000608187c10 */ /* 0x000fe4000ff1e0ff */
[----:B------:R-:W-:Y:S01]  /*18c0*/  ISETP.GT.U32.AND P6, PT, R164, R127, PT ;  /* 0x0000007fa400720c */ /* 0x000fe20003fc4070 */
[----:B------:R-:W2:Y:S01]  /*18d0*/  @P5 LDG.E.U8 R239, desc[UR22][R16.64] ;  /* 0x0000001610ef5981 */ /* 0x000ea2000c1e1100 */
[----:B------:R-:W-:Y:S02]  /*18e0*/  PRMT R175, RZ, 0x7610, R175 ;  /* 0x00007610ffaf7816 */ /* 0x000fe400000000af */
[----:B------:R-:W-:Y:S01]  /*18f0*/  PRMT R223, RZ, 0x7610, R223 ;  /* 0x00007610ffdf7816 */ /* 0x000fe200000000df */
[----:B------:R-:W2:Y:S01]  /*1900*/  @P5 LDG.E.U8 R237, desc[UR22][R20.64] ;  /* 0x0000001614ed5981 */ /* 0x000ea2000c1e1100 */
[----:B------:R-:W-:-:S02]  /*1910*/  IADD3.X R25, PT, PT, R9, UR5, RZ, P0, !PT ;  /* 0x0000000509197c10 */ /* 0x000fc400087fe4ff */
[C---:B------:R-:W-:Y:S01]  /*1920*/  ISETP.GT.U32.AND P0, PT, R164.reuse, R91, PT ;  /* 0x0000005ba400720c */ /* 0x040fe20003f04070 */
[----:B------:R-:W2:Y:S01]  /*1930*/  @!P3 LDG.E.U8 R175, desc[UR22][R22.64] ;  /* 0x0000001616afb981 */ /* 0x000ea2000c1e1100 */
[C---:B------:R-:W-:Y:S01]  /*1940*/  ISETP.GT.U32.AND P5, PT, R164.reuse, R121, PT ;  /* 0x00000079a400720c */ /* 0x040fe20003fa4070 */
[--C-:B------:R-:W-:Y:S02]  /*1950*/  @!P4 IMAD.IADD R117, R117, 0x1, -R164.reuse ;  /* 0x000000017575c824 */ /* 0x100fe400078e0aa4 */
[----:B------:R-:W2:Y:S01]  /*1960*/  @!P3 LDG.E.U8 R223, desc[UR22][R24.64] ;  /* 0x0000001618dfb981 */ /* 0x000ea2000c1e1100 */
[C---:B------:R-:W-:Y:S01]  /*1970*/  ISETP.GT.U32.AND P3, PT, R164.reuse, R5, PT ;  /* 0x00000005a400720c */ /* 0x040fe20003f64070 */
[----:B------:R-:W-:Y:S01]  /*1980*/  @!P6 IMAD.IADD R127, R127, 0x1, -R164 ;  /* 0x000000017f7fe824 */ /* 0x000fe200078e0aa4 */
[----:B------:R-:W-:-:S05]  /*1990*/  ISETP.GT.U32.AND P4, PT, R164, R117, PT ;  /* 0x00000075a400720c */ /* 0x000fca0003f84070 */
[--C-:B------:R-:W-:Y:S01]  /*19a0*/  @!P0 IMAD.IADD R91, R91, 0x1, -R164.reuse ;  /* 0x000000015b5b8824 */ /* 0x100fe200078e0aa4 */
[C---:B------:R-:W-:Y:S01]  /*19b0*/  ISETP.GT.U32.AND P0, PT, R164.reuse, R127, PT ;  /* 0x0000007fa400720c */ /* 0x040fe20003f04070 */
[----:B------:R-:W-:Y:S01]  /*19c0*/  @!P5 IMAD.IADD R121, R121, 0x1, -R164 ;  /* 0x000000017979d824 */ /* 0x000fe200078e0aa4 */
[----:B------:R-:W-:-:S03]  /*19d0*/  ISETP.GT.U32.AND P5, PT, R164, R137, PT ;  /* 0x00000089a400720c */ /* 0x000fc60003fa4070 */
[--C-:B------:R-:W-:Y:S01]  /*19e0*/  @!P3 IMAD.IADD R5, R5, 0x1, -R164.reuse ;  /* 0x000000010505b824 */ /* 0x100fe200078e0aa4 */
[C---:B------:R-:W-:Y:S02]  /*19f0*/  ISETP.GT.U32.AND P6, PT, R164.reuse, R121, PT ;  /* 0x00000079a400720c */ /* 0x040fe40003fc4070 */
[C---:B------:R-:W-:Y:S01]  /*1a00*/  ISETP.GT.U32.AND P3, PT, R164.reuse, R91, PT ;  /* 0x0000005ba400720c */ /* 0x040fe20003f64070 */
[----:B------:R-:W-:Y:S01]  /*1a10*/  @!P4 IMAD.IADD R117, R117, 0x1, -R164 ;  /* 0x000000017575c824 */ /* 0x000fe200078e0aa4 */
[----:B------:R-:W-:-:S03]  /*1a20*/  ISETP.GT.U32.AND P4, PT, R164, R5, PT ;  /* 0x00000005a400720c */ /* 0x000fc60003f84070 */
[--C-:B------:R-:W-:Y:S01]  /*1a30*/  @!P0 IMAD.IADD R127, R127, 0x1, -R164.reuse ;  /* 0x000000017f7f8824 */ /* 0x100fe200078e0aa4 */
[C---:B------:R-:W-:Y:S01]  /*1a40*/  ISETP.GT.U32.AND P0, PT, R164.reuse, R131, PT ;  /* 0x00000083a400720c */ /* 0x040fe20003f04070 */
[--C-:B------:R-:W-:Y:S01]  /*1a50*/  @!P5 IMAD.IADD R137, R137, 0x1, -R164.reuse ;  /* 0x000000018989d824 */ /* 0x100fe200078e0aa4 */
[C---:B------:R-:W-:Y:S01]  /*1a60*/  ISETP.GT.U32.AND P5, PT, R164.reuse, R133, PT ;  /* 0x00000085a400720c */ /* 0x040fe20003fa4070 */
[----:B------:R-:W-:Y:S02]  /*1a70*/  VIADD R114, R169, 0x38 ;  /* 0x00000038a9727836 */ /* 0x000fe40000000000 */
[--C-:B------:R-:W-:Y:S01]  /*1a80*/  @!P6 IMAD.IADD R121, R121, 0x1, -R164.reuse ;  /* 0x000000017979e824 */ /* 0x100fe200078e0aa4 */
[C---:B------:R-:W-:Y:S01]  /*1a90*/  ISETP.GT.U32.AND P6, PT, R164.reuse, R137, PT ;  /* 0x00000089a400720c */ /* 0x040fe20003fc4070 */
[--C-:B------:R-:W-:Y:S01]  /*1aa0*/  @!P3 IMAD.IADD R91, R91, 0x1, -R164.reuse ;  /* 0x000000015b5bb824 */ /* 0x100fe200078e0aa4 */
[----:B------:R-:W-:Y:S01]  /*1ab0*/  ISETP.GT.U32.AND P3, PT, R164, R161, PT ;  /* 0x000000a1a400720c */ /* 0x000fe20003f64070 */
[----:B------:R-:W-:Y:S01]  /*1ac0*/  @!P4 IMAD.IADD R5, R5, 0x1, -R164 ;  /* 0x000000010505c824 */ /* 0x000fe200078e0aa4 */
[----:B------:R-:W-:-:S02]  /*1ad0*/  LOP3.LUT R185, R26, 0x70, RZ, 0xfc, !PT ;  /* 0x000000701ab97812 */ /* 0x000fc400078efcff */
[C---:B------:R-:W-:Y:S01]  /*1ae0*/  ISETP.GT.U32.AND P4, PT, R164.reuse, R119, PT ;  /* 0x00000077a400720c */ /* 0x040fe20003f84070 */
[----:B------:R-:W-:Y:S01]  /*1af0*/  VIADD R116, R169, 0x58 ;  /* 0x00000058a9747836 */ /* 0x000fe20000000000 */
[----:B------:R-:W-:Y:S01]  /*1b00*/  IABS R123, R114 ;  /* 0x00000072007b7213 */ /* 0x000fe20000000000 */
[--C-:B------:R-:W-:Y:S01]  /*1b10*/  @!P0 IMAD.IADD R131, R131, 0x1, -R164.reuse ;  /* 0x0000000183838824 */ /* 0x100fe200078e0aa4 */
[----:B------:R-:W-:Y:S01]  /*1b20*/  IABS R167, R185 ;  /* 0x000000b900a77213 */ /* 0x000fe20000000000 */
[----:B------:R-:W-:Y:S01]  /*1b30*/  @!P5 IMAD.IADD R133, R133, 0x1, -R164 ;  /* 0x000000018585d824 */ /* 0x000fe200078e0aa4 */
[----:B------:R-:W-:Y:S01]  /*1b40*/  ISETP.GT.U32.AND P0, PT, R164, R135, PT ;  /* 0x00000087a400720c */ /* 0x000fe20003f04070 */
[----:B------:R-:W-:Y:S01]  /*1b50*/  IMAD.HI.U32 R27, R160, R123, RZ ;  /* 0x0000007ba01b7227 */ /* 0x000fe200078e00ff */
[----:B------:R-:W-:Y:S02]  /*1b60*/  IABS R129, R116 ;  /* 0x0000007400817213 */ /* 0x000fe40000000000 */
[----:B------:R-:W-:Y:S01]  /*1b70*/  ISETP.GT.U32.AND P5, PT, R164, R166, PT ;  /* 0x000000a6a400720c */ /* 0x000fe20003fa4070 */
[----:B------:R-:W-:-:S04]  /*1b80*/  IMAD.HI.U32 R29, R160, R167, RZ ;  /* 0x000000a7a01d7227 */ /* 0x000fc800078e00ff */
[----:B------:R-:W-:Y:S02]  /*1b90*/  IMAD.MOV R27, RZ, RZ, -R27 ;  /* 0x000000ffff1b7224 */ /* 0x000fe400078e0a1b */
[--C-:B------:R-:W-:Y:S01]  /*1ba0*/  @!P6 IMAD.IADD R137, R137, 0x1, -R164.reuse ;  /* 0x000000018989e824 */ /* 0x100fe200078e0aa4 */
[C---:B------:R-:W-:Y:S01]  /*1bb0*/  ISETP.GT.U32.AND P6, PT, R164.reuse, R133, PT ;  /* 0x00000085a400720c */ /* 0x040fe20003fc4070 */
[----:B------:R-:W-:Y:S01]  /*1bc0*/  @!P3 IMAD.IADD R161, R161, 0x1, -R164 ;  /* 0x00000001a1a1b824 */ /* 0x000fe200078e0aa4 */
[----:B------:R-:W-:Y:S01]  /*1bd0*/  ISETP.GT.U32.AND P3, PT, R164, R131, PT ;  /* 0x00000083a400720c */ /* 0x000fe20003f64070 */
[----:B------:R-:W-:-:S04]  /*1be0*/  IMAD.HI.U32 R28, R160, R129, RZ ;  /* 0x00000081a01c7227 */ /* 0x000fc800078e00ff */
[----:B------:R-:W-:Y:S02]  /*1bf0*/  IMAD.MOV R29, RZ, RZ, -R29 ;  /* 0x000000ffff1d7224 */ /* 0x000fe400078e0a1d */
[----:B------:R-:W-:Y:S02]  /*1c00*/  @!P4 IMAD.IADD R119, R119, 0x1, -R164 ;  /* 0x000000017777c824 */ /* 0x000fe400078e0aa4 */
[C---:B------:R-:W-:Y:S02]  /*1c10*/  IMAD R123, R164.reuse, R27, R123 ;  /* 0x0000001ba47b7224 */ /* 0x040fe400078e027b */
[----:B------:R-:W-:Y:S01]  /*1c20*/  IMAD.MOV R28, RZ, RZ, -R28 ;  /* 0x000000ffff1c7224 */ /* 0x000fe200078e0a1c */
[C---:B------:R-:W-:Y:S01]  /*1c30*/  ISETP.GT.U32.AND P4, PT, R164.reuse, R119, PT ;  /* 0x00000077a400720c */ /* 0x040fe20003f84070 */
[C---:B------:R-:W-:Y:S02]  /*1c40*/  IMAD R167, R164.reuse, R29, R167 ;  /* 0x0000001da4a77224 */ /* 0x040fe400078e02a7 */
[----:B------:R-:W-:Y:S01]  /*1c50*/  @!P0 IMAD.IADD R135, R135, 0x1, -R164 ;  /* 0x0000000187878824 */ /* 0x000fe200078e0aa4 */
[C---:B------:R-:W-:Y:S01]  /*1c60*/  ISETP.GT.U32.AND P0, PT, R164.reuse, R123, PT ;  /* 0x0000007ba400720c */ /* 0x040fe20003f04070 */
[----:B------:R-:W-:-:S02]  /*1c70*/  IMAD R129, R164, R28, R129 ;  /* 0x0000001ca4817224 */ /* 0x000fc400078e0281 */
[--C-:B------:R-:W-:Y:S01]  /*1c80*/  @!P5 IMAD.IADD R166, R166, 0x1, -R164.reuse ;  /* 0x00000001a6a6d824 */ /* 0x100fe200078e0aa4 */
[C---:B------:R-:W-:Y:S01]  /*1c90*/  ISETP.GT.U32.AND P5, PT, R164.reuse, R167, PT ;  /* 0x000000a7a400720c */ /* 0x040fe20003fa4070 */
[--C-:B------:R-:W-:Y:S01]  /*1ca0*/  @!P6 IMAD.IADD R133, R133, 0x1, -R164.reuse ;  /* 0x000000018585e824 */ /* 0x100fe200078e0aa4 */
[C---:B------:R-:W-:Y:S01]  /*1cb0*/  ISETP.GT.U32.AND P6, PT, R164.reuse, R135, PT ;  /* 0x00000087a400720c */ /* 0x040fe20003fc4070 */
[--C-:B------:R-:W-:Y:S01]  /*1cc0*/  @!P3 IMAD.IADD R131, R131, 0x1, -R164.reuse ;  /* 0x000000018383b824 */ /* 0x100fe200078e0aa4 */
[----:B------:R-:W-:Y:S01]  /*1cd0*/  ISETP.GT.U32.AND P3, PT, R164, R129, PT ;  /* 0x00000081a400720c */ /* 0x000fe20003f64070 */
[----:B------:R-:W-:Y:S01]  /*1ce0*/  UIMAD UR5, UR6, 0x9, URZ ;  /* 0x00000009060578a4 */ /* 0x000fe2000f8e02ff */
[----:B------:R-:W-:Y:S02]  /*1cf0*/  VIADD R27, R150, 0xfffffff6 ;  /* 0xfffffff6961b7836 */ /* 0x000fe40000000000 */
[--C-:B------:R-:W-:Y:S01]  /*1d00*/  @!P4 IMAD.IADD R119, R119, 0x1, -R164.reuse ;  /* 0x000000017777c824 */ /* 0x100fe200078e0aa4 */
[----:B------:R-:W-:Y:S01]  /*1d10*/  USHF.R.S32.HI UR12, URZ, 0x1f, UR5 ;  /* 0x0000001fff0c7899 */ /* 0x000fe20008011405 */
[----:B------:R-:W-:Y:S01]  /*1d20*/  ISETP.GE.AND P4, PT, R26, RZ, PT ;  /* 0x000000ff1a00720c */ /* 0x000fe20003f86270 */
[--C-:B------:R-:W-:Y:S01]  /*1d30*/  @!P0 IMAD.IADD R123, R123, 0x1, -R164.reuse ;  /* 0x000000017b7b8824 */ /* 0x100fe200078e0aa4 */
[----:B------:R-:W-:Y:S01]  /*1d40*/  IADD3 R26, P0, PT, R6, UR5, RZ ;  /* 0x00000005061a7c10 */ /* 0x000fe2000ff1e0ff */
[--C-:B------:R-:W-:Y:S01]  /*1d50*/  @!P5 IMAD.IADD R167, R167, 0x1, -R164.reuse ;  /* 0x00000001a7a7d824 */ /* 0x100fe200078e0aa4 */
[----:B------:R-:W-:Y:S01]  /*1d60*/  ISETP.GE.U32.AND P5, PT, R27, 0x7fffffd7, PT ;  /* 0x7fffffd71b00780c */ /* 0x000fe20003fa6070 */
[--C-:B------:R-:W-:Y:S01]  /*1d70*/  @!P6 IMAD.IADD R135, R135, 0x1, -R164.reuse ;  /* 0x000000018787e824 */ /* 0x100fe200078e0aa4 */
[----:B------:R-:W-:Y:S01]  /*1d80*/  SHF.R.U32.HI R29, RZ, 0xe, R125 ;  /* 0x0000000eff1d7819 */ /* 0x000fe2000001167d */
[----:B------:R-:W-:Y:S01]  /*1d90*/  @!P3 IMAD.IADD R129, R129, 0x1, -R164 ;  /* 0x000000018181b824 */ /* 0x000fe200078e0aa4 */
[----:B------:R-:W-:-:S02]  /*1da0*/  IADD3.X R27, PT, PT, R7, UR12, RZ, P0, !PT ;  /* 0x0000000c071b7c10 */ /* 0x000fc400087fe4ff */
[----:B------:R-:W-:Y:S02]  /*1db0*/  IADD3 R28, P0, PT, R8, UR5, RZ ;  /* 0x00000005081c7c10 */ /* 0x000fe4000ff1e0ff */
[C---:B------:R-:W-:Y:S02]  /*1dc0*/  ISETP.GT.U32.AND P6, PT, R164.reuse, R123, PT ;  /* 0x0000007ba400720c */ /* 0x040fe40003fc4070 */
[----:B------:R-:W-:Y:S02]  /*1dd0*/  LOP3.LUT P3, RZ, R29, 0x1, RZ, 0xc0, !PT ;  /* 0x000000011dff7812 */ /* 0x000fe4000786c0ff */
[----:B------:R-:W-:Y:S02]  /*1de0*/  IADD3.X R29, PT, PT, R9, UR12, RZ, P0, !PT ;  /* 0x0000000c091d7c10 */ /* 0x000fe400087fe4ff */
[----:B------:R-:W-:Y:S01]  /*1df0*/  ISETP.GT.U32.AND P0, PT, R164, R129, PT ;  /* 0x00000081a400720c */ /* 0x000fe20003f04070 */
[----:B------:R-:W-:Y:S01]  /*1e00*/  UIMAD UR5, UR6, 0x11, URZ ;  /* 0x00000011060578a4 */ /* 0x000fe2000f8e02ff */
[----:B------:R-:W-:-:S02]  /*1e10*/  PRMT R225, RZ, 0x7610, R225 ;  /* 0x00007610ffe17816 */ /* 0x000fc400000000e1 */
[----:B------:R-:W-:Y:S01]  /*1e20*/  PRMT R227, RZ, 0x7610, R227 ;  /* 0x00007610ffe37816 */ /* 0x000fe200000000e3 */
[----:B------:R-:W-:Y:S01]  /*1e30*/  USHF.R.S32.HI UR12, URZ, 0x1f, UR5 ;  /* 0x0000001fff0c7899 */ /* 0x000fe20008011405 */
[----:B------:R-:W-:Y:S01]  /*1e40*/  SHF.R.U32.HI R32, RZ, 0x6, R125 ;  /* 0x00000006ff207819 */ /* 0x000fe2000001167d */
[--C-:B------:R-:W-:Y:S01]  /*1e50*/  @!P6 IMAD.IADD R123, R123, 0x1, -R164.reuse ;  /* 0x000000017b7be824 */ /* 0x100fe200078e0aa4 */
[----:B------:R-:W-:Y:S01]  /*1e60*/  IADD3 R30, P6, PT, R6, UR5, RZ ;  /* 0x00000005061e7c10 */ /* 0x000fe2000ffde0ff */
[----:B------:R-:W2:Y:S04]  /*1e70*/  @!P5 LDG.E.U8 R225, desc[UR22][R26.64] ;  /* 0x000000161ae1d981 */ /* 0x000ea8000c1e1100 */
[----:B------:R-:W2:Y:S01]  /*1e80*/  @!P5 LDG.E.U8 R227, desc[UR22][R28.64] ;  /* 0x000000161ce3d981 */ /* 0x000ea2000c1e1100 */
[----:B------:R-:W-:Y:S01]  /*1e90*/  ISETP.GE.AND P5, PT, R31, RZ, PT ;  /* 0x000000ff1f00720c */ /* 0x000fe20003fa6270 */
[----:B------:R-:W-:Y:S01]  /*1ea0*/  @!P0 IMAD.IADD R129, R129, 0x1, -R164 ;  /* 0x0000000181818824 */ /* 0x000fe200078e0aa4 */
[----:B------:R-:W-:-:S02]  /*1eb0*/  IADD3.X R31, PT, PT, R7, UR12, RZ, P6, !PT ;  /* 0x0000000c071f7c10 */ /* 0x000fc4000b7fe4ff */
[----:B------:R-:W-:Y:S02]  /*1ec0*/  LOP3.LUT P0, RZ, R32, 0x1, RZ, 0xc0, !PT ;  /* 0x0000000120ff7812 */ /* 0x000fe4000780c0ff */
[----:B------:R-:W-:Y:S01]  /*1ed0*/  IADD3 R32, P6, PT, R8, UR5, RZ ;  /* 0x0000000508207c10 */ /* 0x000fe2000ffde0ff */
[----:B------:R-:W-:Y:S01]  /*1ee0*/  UIMAD UR5, UR6, 0x19, URZ ;  /* 0x00000019060578a4 */ /* 0x000fe2000f8e02ff */
[----:B------:R-:W-:Y:S02]  /*1ef0*/  PRMT R229, RZ, 0x7610, R229 ;  /* 0x00007610ffe57816 */ /* 0x000fe400000000e5 */
[----:B------:R-:W-:Y:S01]  /*1f00*/  PRMT R231, RZ, 0x7610, R231 ;  /* 0x00007610ffe77816 */ /* 0x000fe200000000e7 */
[----:B------:R-:W-:Y:S01]  /*1f10*/  VIADD R35, R150, 0xfffffffd ;  /* 0xfffffffd96237836 */ /* 0x000fe20000000000 */
[----:B------:R-:W-:Y:S01]  /*1f20*/  IADD3.X R33, PT, PT, R9, UR12, RZ, P6, !PT ;  /* 0x0000000c09217c10 */ /* 0x000fe2000b7fe4ff */
[----:B------:R-:W-:Y:S02]  /*1f30*/  USHF.R.S32.HI UR12, URZ, 0x1f, UR5 ;  /* 0x0000001fff0c7899 */ /* 0x000fe40008011405 */
[----:B------:R-:W-:Y:S01]  /*1f40*/  IADD3 R34, P6, PT, R6, UR5, RZ ;  /* 0x0000000506227c10 */ /* 0x000fe2000ffde0ff */
[----:B------:R-:W2:Y:S04]  /*1f50*/  @P3 LDG.E.U8 R229, desc[UR22][R30.64] ;  /* 0x000000161ee53981 */ /* 0x000ea8000c1e1100 */
[----:B------:R-:W2:Y:S01]  /*1f60*/  @P3 LDG.E.U8 R231, desc[UR22][R32.64] ;  /* 0x0000001620e73981 */ /* 0x000ea2000c1e1100 */
[----:B------:R-:W-:-:S02]  /*1f70*/  ISETP.GE.U32.AND P3, PT, R35, 0x7fffffde, PT ;  /* 0x7fffffde2300780c */ /* 0x000fc40003f66070 */
[----:B------:R-:W-:Y:S02]  /*1f80*/  IADD3.X R35, PT, PT, R7, UR12, RZ, P6, !PT ;  /* 0x0000000c07237c10 */ /* 0x000fe4000b7fe4ff */
[----:B------:R-:W-:Y:S01]  /*1f90*/  IADD3 R36, P6, PT, R8, UR5, RZ ;  /* 0x0000000508247c10 */ /* 0x000fe2000ffde0ff */
[----:B------:R-:W-:Y:S01]  /*1fa0*/  USHF.L.U32 UR5, UR6, 0x1, URZ ;  /* 0x0000000106057899 */ /* 0x000fe200080006ff */
[----:B------:R-:W-:Y:S02]  /*1fb0*/  PRMT R233, RZ, 0x7610, R233 ;  /* 0x00007610ffe97816 */ /* 0x000fe400000000e9 */
[----:B------:R-:W-:Y:S02]  /*1fc0*/  PRMT R235, RZ, 0x7610, R235 ;  /* 0x00007610ffeb7816 */ /* 0x000fe400000000eb */
[----:B------:R-:W-:Y:S01]  /*1fd0*/  IADD3.X R37, PT, PT, R9, UR12, RZ, P6, !PT ;  /* 0x0000000c09257c10 */ /* 0x000fe2000b7fe4ff */
[----:B------:R-:W-:Y:S02]  /*1fe0*/  USHF.R.S32.HI UR12, URZ, 0x1f, UR5 ;  /* 0x0000001fff0c7899 */ /* 0x000fe40008011405 */
[----:B------:R-:W-:Y:S01]  /*1ff0*/  IADD3 R38, P6, PT, R6, UR5, RZ ;  /* 0x0000000506267c10 */ /* 0x000fe2000ffde0ff */
[----:B------:R-:W2:Y:S04]  /*2000*/  @P0 LDG.E.U8 R233, desc[UR22][R34.64] ;  /* 0x0000001622e90981 */ /* 0x000ea8000c1e1100 */
[----:B------:R-:W2:Y:S01]  /*2010*/  @P0 LDG.E.U8 R235, desc[UR22][R36.64] ;  /* 0x0000001624eb0981 */ /* 0x000ea2000c1e1100 */
[----:B------:R-:W-:-:S02]  /*2020*/  IADD3 R40, P0, PT, R8, UR5, RZ ;  /* 0x0000000508287c10 */ /* 0x000fc4000ff1e0ff */
[----:B------:R-:W-:Y:S01]  /*2030*/  IADD3.X R39, PT, PT, R7, UR12, RZ, P6, !PT ;  /* 0x0000000c07277c10 */ /* 0x000fe2000b7fe4ff */
[----:B------:R-:W-:Y:S01]  /*2040*/  VIADD R42, R150, 0xfffffff5 ;  /* 0xfffffff5962a7836 */ /* 0x000fe20000000000 */
[----:B------:R-:W-:Y:S01]  /*2050*/  ISETP.GE.AND P6, PT, R41, RZ, PT ;  /* 0x000000ff2900720c */ /* 0x000fe20003fc6270 */
[----:B------:R-:W-:Y:S01]  /*2060*/  UIMAD UR5, UR6, 0xa, URZ ;  /* 0x0000000a060578a4 */ /* 0x000fe2000f8e02ff */
[----:B------:R-:W-:Y:S02]  /*2070*/  PRMT R246, RZ, 0x7610, R246 ;  /* 0x00007610fff67816 */ /* 0x000fe400000000f6 */
[----:B------:R-:W-:Y:S02]  /*2080*/  PRMT R248, RZ, 0x7610, R248 ;  /* 0x00007610fff87816 */ /* 0x000fe400000000f8 */
[----:B------:R-:W-:Y:S01]  /*2090*/  IADD3.X R41, PT, PT, R9, UR12, RZ, P0, !PT ;  /* 0x0000000c09297c10 */ /* 0x000fe200087fe4ff */
[----:B------:R-:W-:Y:S01]  /*20a0*/  USHF.R.S32.HI UR12, URZ, 0x1f, UR5 ;  /* 0x0000001fff0c7899 */ /* 0x000fe20008011405 */
[----:B------:R-:W-:Y:S01]  /*20b0*/  ISETP.GE.U32.AND P0, PT, R42, 0x7fffffd6, PT ;  /* 0x7fffffd62a00780c */ /* 0x000fe20003f06070 */
[----:B------:R-:W2:Y:S01]  /*20c0*/  @!P3 LDG.E.U8 R246, desc[UR22][R38.64] ;  /* 0x0000001626f6b981 */ /* 0x000ea2000c1e1100 */
[----:B------:R-:W-:-:S03]  /*20d0*/  SHF.R.U32.HI R44, RZ, 0xd, R125 ;  /* 0x0000000dff2c7819 */ /* 0x000fc6000001167d */
[----:B------:R-:W2:Y:S01]  /*20e0*/  @!P3 LDG.E.U8 R248, desc[UR22][R40.64] ;  /* 0x0000001628f8b981 */ /* 0x000ea2000c1e1100 */
[----:B------:R-:W-:Y:S01]  /*20f0*/  IADD3 R42, P3, PT, R6, UR5, RZ ;  /* 0x00000005062a7c10 */ /* 0x000fe2000ff7e0ff */
[----:B------:R-:W-:Y:S01]  /*2100*/  @!P4 IMAD.MOV R119, RZ, RZ, -R119 ;  /* 0x000000ffff77c224 */ /* 0x000fe200078e0a77 */
[----:B------:R-:W-:Y:S02]  /*2110*/  LOP3.LUT P4, RZ, R44, 0x1, RZ, 0xc0, !PT ;  /* 0x000000012cff7812 */ /* 0x000fe4000788c0ff */
[----:B------:R-:W-:Y:S02]  /*2120*/  IADD3.X R43, PT, PT, R7, UR12, RZ, P3, !PT ;  /* 0x0000000c072b7c10 */ /* 0x000fe40009ffe4ff */
[----:B------:R-:W-:Y:S01]  /*2130*/  IADD3 R44, P3, PT, R8, UR5, RZ ;  /* 0x00000005082c7c10 */ /* 0x000fe2000ff7e0ff */
[----:B------:R-:W-:Y:S01]  /*2140*/  UIMAD UR5, UR6, 0x12, URZ ;  /* 0x00000012060578a4 */ /* 0x000fe2000f8e02ff */
[----:B------:R-:W-:Y:S02]  /*2150*/  PRMT R250, RZ, 0x7610, R250 ;  /* 0x00007610fffa7816 */ /* 0x000fe400000000fa */
[----:B------:R-:W-:-:S02]  /*2160*/  PRMT R252, RZ, 0x7610, R252 ;  /* 0x00007610fffc7816 */ /* 0x000fc400000000fc */
[----:B------:R-:W-:Y:S01]  /*2170*/  IADD3.X R45, PT, PT, R9, UR12, RZ, P3, !PT ;  /* 0x0000000c092d7c10 */ /* 0x000fe20009ffe4ff */
[----:B------:R-:W-:Y:S01]  /*2180*/  USHF.R.S32.HI UR12, URZ, 0x1f, UR5 ;  /* 0x0000001fff0c7899 */ /* 0x000fe20008011405 */
[----:B------:R-:W-:Y:S01]  /*2190*/  SHF.R.U32.HI R47, RZ, 0x5, R125 ;  /* 0x00000005ff2f7819 */ /* 0x000fe2000001167d */
[----:B------:R-:W2:Y:S01]  /*21a0*/  @!P0 LDG.E.U8 R250, desc[UR22][R42.64] ;  /* 0x000000162afa8981 */ /* 0x000ea2000c1e1100 */
[----:B------:R-:W-:-:S03]  /*21b0*/  IADD3 R46, P3, PT, R6, UR5, RZ ;  /* 0x00000005062e7c10 */ /* 0x000fc6000ff7e0ff */
[----:B------:R-:W2:Y:S01]  /*21c0*/  @!P0 LDG.E.U8 R252, desc[UR22][R44.64] ;  /* 0x000000162cfc8981 */ /* 0x000ea2000c1e1100 */
[----:B------:R-:W-:Y:S02]  /*21d0*/  LOP3.LUT P0, RZ, R47, 0x1, RZ, 0xc0, !PT ;  /* 0x000000012fff7812 */ /* 0x000fe4000780c0ff */
[----:B------:R-:W-:Y:S02]  /*21e0*/  IADD3.X R47, PT, PT, R7, UR12, RZ, P3, !PT ;  /* 0x0000000c072f7c10 */ /* 0x000fe40009ffe4ff */
[----:B------:R-:W-:Y:S01]  /*21f0*/  IADD3 R48, P3, PT, R8, UR5, RZ ;  /* 0x0000000508307c10 */ /* 0x000fe2000ff7e0ff */
[----:B------:R-:W-:Y:S01]  /*2200*/  UIMAD UR5, UR6, 0x1a, URZ ;  /* 0x0000001a060578a4 */ /* 0x000fe2000f8e02ff */
[----:B------:R-:W-:Y:S02]  /*2210*/  PRMT R176, RZ, 0x7610, R176 ;  /* 0x00007610ffb07816 */ /* 0x000fe400000000b0 */
[----:B------:R-:W-:Y:S02]  /*2220*/  PRMT R240, RZ, 0x7610, R240 ;  /* 0x00007610fff07816 */ /* 0x000fe400000000f0 */
[----:B------:R-:W-:Y:S01]  /*2230*/  IADD3.X R49, PT, PT, R9, UR12, RZ, P3, !PT ;  /* 0x0000000c09317c10 */ /* 0x000fe20009ffe4ff */
[----:B------:R-:W-:-:S02]  /*2240*/  USHF.R.S32.HI UR12, URZ, 0x1f, UR5 ;  /* 0x0000001fff0c7899 */ /* 0x000fc40008011405 */
[----:B------:R-:W-:Y:S01]  /*2250*/  IADD3 R50, P3, PT, R6, UR5, RZ ;  /* 0x0000000506327c10 */ /* 0x000fe2000ff7e0ff */
[----:B------:R-:W2:Y:S04]  /*2260*/  @P4 LDG.E.U8 R176, desc[UR22][R46.64] ;  /* 0x000000162eb04981 */ /* 0x000ea8000c1e1100 */
[----:B------:R-:W2:Y:S01]  /*2270*/  @P4 LDG.E.U8 R240, desc[UR22][R48.64] ;  /* 0x0000001630f04981 */ /* 0x000ea2000c1e1100 */
[----:B------:R-:W-:Y:S02]  /*2280*/  IADD3 R52, P4, PT, R8, UR5, RZ ;  /* 0x0000000508347c10 */ /* 0x000fe4000ff9e0ff */
[----:B------:R-:W-:Y:S01]  /*2290*/  IADD3.X R51, PT, PT, R7, UR12, RZ, P3, !PT ;  /* 0x0000000c07337c10 */ /* 0x000fe20009ffe4ff */
[----:B------:R-:W-:Y:S01]  /*22a0*/  VIADD R54, R150, 0xfffffffc ;  /* 0xfffffffc96367836 */ /* 0x000fe20000000000 */
[----:B------:R-:W-:Y:S01]  /*22b0*/  ISETP.GE.AND P3, PT, R53, RZ, PT ;  /* 0x000000ff3500720c */ /* 0x000fe20003f66270 */
[----:B------:R-:W-:Y:S01]  /*22c0*/  UIMAD UR5, UR6, 0x3, URZ ;  /* 0x00000003060578a4 */ /* 0x000fe2000f8e02ff */
[----:B------:R-:W-:-:S02]  /*22d0*/  PRMT R242, RZ, 0x7610, R242 ;  /* 0x00007610fff27816 */ /* 0x000fc400000000f2 */
[----:B------:R-:W-:Y:S02]  /*22e0*/  PRMT R244, RZ, 0x7610, R244 ;  /* 0x00007610fff47816 */ /* 0x000fe400000000f4 */
[----:B------:R-:W-:Y:S01]  /*22f0*/  IADD3.X R53, PT, PT, R9, UR12, RZ, P4, !PT ;  /* 0x0000000c09357c10 */ /* 0x000fe2000a7fe4ff */
[----:B------:R-:W-:Y:S01]  /*2300*/  USHF.R.S32.HI UR12, URZ, 0x1f, UR5 ;  /* 0x0000001fff0c7899 */ /* 0x000fe20008011405 */
[----:B------:R-:W-:Y:S01]  /*2310*/  ISETP.GE.U32.AND P4, PT, R54, 0x7fffffdd, PT ;  /* 0x7fffffdd3600780c */ /* 0x000fe20003f86070 */
[----:B------:R-:W2:Y:S01]  /*2320*/  @P0 LDG.E.U8 R242, desc[UR22][R50.64] ;  /* 0x0000001632f20981 */ /* 0x000ea2000c1e1100 */
[----:B------:R-:W-:-:S03]  /*2330*/  VIADD R56, R150, 0xfffffff4 ;  /* 0xfffffff496387836 */ /* 0x000fc60000000000 */
[----:B------:R-:W2:Y:S01]  /*2340*/  @P0 LDG.E.U8 R244, desc[UR22][R52.64] ;  /* 0x0000001634f40981 */ /* 0x000ea2000c1e1100 */
[----:B------:R-:W-:Y:S01]  /*2350*/  IADD3 R54, P0, PT, R6, UR5, RZ ;  /* 0x0000000506367c10 */ /* 0x000fe2000ff1e0ff */
[----:B------:R-:W-:-:S03]  /*2360*/  @!P5 IMAD.MOV R117, RZ, RZ, -R117 ;  /* 0x000000ffff75d224 */ /* 0x000fc600078e0a75 */
[----:B------:R-:W-:Y:S02]  /*2370*/  IADD3.X R55, PT, PT, R7, UR12, RZ, P0, !PT ;  /* 0x0000000c07377c10 */ /* 0x000fe400087fe4ff */
[----:B------:R-:W-:Y:S02]  /*2380*/  ISETP.GE.U32.AND P0, PT, R56, 0x7fffffd5, PT ;  /* 0x7fffffd53800780c */ /* 0x000fe40003f06070 */
[----:B------:R-:W-:Y:S01]  /*2390*/  IADD3 R56, P5, PT, R8, UR5, RZ ;  /* 0x0000000508387c10 */ /* 0x000fe2000ffbe0ff */
[----:B------:R-:W-:Y:S01]  /*23a0*/  UIMAD UR5, UR6, 0xb, URZ ;  /* 0x0000000b060578a4 */ /* 0x000fe2000f8e02ff */
[----:B------:R-:W-:Y:S02]  /*23b0*/  PRMT R215, RZ, 0x7610, R215 ;  /* 0x00007610ffd77816 */ /* 0x000fe400000000d7 */
[----:B------:R-:W-:Y:S02]  /*23c0*/  PRMT R217, RZ, 0x7610, R217 ;  /* 0x00007610ffd97816 */ /* 0x000fe400000000d9 */
        /* <DEDUP_REMOVED lines=15> */
[----:B------:R-:W2:Y:S04]  /*24c0*/  @!P0 LDG.E.U8 R219, desc[UR22][R58.64] ;  /* 0x000000163adb8981 */ /* 0x000ea8000c1e1100 */
[----:B------:R-:W2:Y:S01]  /*24d0*/  @!P0 LDG.E.U8 R221, desc[UR22][R60.64] ;  /* 0x000000163cdd8981 */ /* 0x000ea2000c1e1100 */
[----:B------:R-:W-:Y:S02]  /*24e0*/  IADD3 R64, P0, PT, R8, UR5, RZ ;  /* 0x0000000508407c10 */ /* 0x000fe4000ff1e0ff */
[----:B------:R-:W-:Y:S01]  /*24f0*/  IADD3.X R63, PT, PT, R7, UR12, RZ, P5, !PT ;  /* 0x0000000c073f7c10 */ /* 0x000fe2000affe4ff */
[----:B------:R-:W-:Y:S01]  /*2500*/  UIMAD UR5, UR6, 0x1b, URZ ;  /* 0x0000001b060578a4 */ /* 0x000fe2000f8e02ff */
[----:B------:R-:W-:-:S02]  /*2510*/  ISETP.GE.AND P5, PT, R65, RZ, PT ;  /* 0x000000ff4100720c */ /* 0x000fc40003fa6270 */
[----:B------:R-:W-:Y:S02]  /*2520*/  PRMT R177, RZ, 0x7610, R177 ;  /* 0x00007610ffb17816 */ /* 0x000fe400000000b1 */
[----:B------:R-:W-:Y:S02]  /*2530*/  PRMT R209, RZ, 0x7610, R209 ;  /* 0x00007610ffd17816 */ /* 0x000fe400000000d1 */
[----:B------:R-:W-:Y:S02]  /*2540*/  IADD3.X R65, PT, PT, R9, UR12, RZ, P0, !PT ;  /* 0x0000000c09417c10 */ /* 0x000fe400087fe4ff */
[----:B------:R-:W-:Y:S01]  /*2550*/  SHF.R.U32.HI R66, RZ, 0x4, R125 ;  /* 0x00000004ff427819 */ /* 0x000fe2000001167d */
[----:B------:R-:W-:Y:S01]  /*2560*/  USHF.R.S32.HI UR12, URZ, 0x1f, UR5 ;  /* 0x0000001fff0c7899 */ /* 0x000fe20008011405 */
[----:B------:R-:W2:Y:S01]  /*2570*/  @P4 LDG.E.U8 R177, desc[UR22][R62.64] ;  /* 0x000000163eb14981 */ /* 0x000ea2000c1e1100 */
[----:B------:R-:W-:Y:S01]  /*2580*/  VIADD R68, R150, 0xfffffffb ;  /* 0xfffffffb96447836 */ /* 0x000fe20000000000 */
[----:B------:R-:W-:-:S02]  /*2590*/  LOP3.LUT P0, RZ, R66, 0x1, RZ, 0xc0, !PT ;  /* 0x0000000142ff7812 */ /* 0x000fc4000780c0ff */
[----:B------:R-:W2:Y:S01]  /*25a0*/  @P4 LDG.E.U8 R209, desc[UR22][R64.64] ;  /* 0x0000001640d14981 */ /* 0x000ea2000c1e1100 */
[----:B------:R-:W-:Y:S01]  /*25b0*/  IADD3 R66, P4, PT, R6, UR5, RZ ;  /* 0x0000000506427c10 */ /* 0x000fe2000ff9e0ff */
[----:B------:R-:W-:-:S03]  /*25c0*/  @!P6 IMAD.MOV R121, RZ, RZ, -R121 ;  /* 0x000000ffff79e224 */ /* 0x000fc600078e0a79 */
[----:B------:R-:W-:Y:S02]  /*25d0*/  IADD3.X R67, PT, PT, R7, UR12, RZ, P4, !PT ;  /* 0x0000000c07437c10 */ /* 0x000fe4000a7fe4ff */
[----:B------:R-:W-:Y:S02]  /*25e0*/  ISETP.GE.U32.AND P4, PT, R68, 0x7fffffdc, PT ;  /* 0x7fffffdc4400780c */ /* 0x000fe40003f86070 */
[----:B------:R-:W-:Y:S01]  /*25f0*/  IADD3 R68, P6, PT, R8, UR5, RZ ;  /* 0x0000000508447c10 */ /* 0x000fe2000ffde0ff */
[----:B------:R-:W-:Y:S01]  /*2600*/  USHF.L.U32 UR5, UR6, 0x2, URZ ;  /* 0x0000000206057899 */ /* 0x000fe200080006ff */
[----:B------:R-:W-:Y:S02]  /*2610*/  PRMT R211, RZ, 0x7610, R211 ;  /* 0x00007610ffd37816 */ /* 0x000fe400000000d3 */
[----:B------:R-:W-:Y:S01]  /*2620*/  PRMT R213, RZ, 0x7610, R213 ;  /* 0x00007610ffd57816 */ /* 0x000fe200000000d5 */
[----:B------:R-:W-:Y:S01]  /*2630*/  VIADD R71, R150, 0xfffffff3 ;  /* 0xfffffff396477836 */ /* 0x000fe20000000000 */
[----:B------:R-:W-:Y:S01]  /*2640*/  IADD3.X R69, PT, PT, R9, UR12, RZ, P6, !PT ;  /* 0x0000000c09457c10 */ /* 0x000fe2000b7fe4ff */
[----:B------:R-:W-:-:S02]  /*2650*/  USHF.R.S32.HI UR12, URZ, 0x1f, UR5 ;  /* 0x0000001fff0c7899 */ /* 0x000fc40008011405 */
[----:B------:R-:W-:Y:S01]  /*2660*/  IADD3 R70, P6, PT, R6, UR5, RZ ;  /* 0x0000000506467c10 */ /* 0x000fe2000ffde0ff */
[----:B------:R-:W2:Y:S04]  /*2670*/  @P0 LDG.E.U8 R211, desc[UR22][R66.64] ;  /* 0x0000001642d30981 */ /* 0x000ea8000c1e1100 */
[----:B------:R-:W2:Y:S01]  /*2680*/  @P0 LDG.E.U8 R213, desc[UR22][R68.64] ;  /* 0x0000001644d50981 */ /* 0x000ea2000c1e1100 */
[----:B------:R-:W-:Y:S02]  /*2690*/  ISETP.GE.U32.AND P0, PT, R71, 0x7fffffd4, PT ;  /* 0x7fffffd44700780c */ /* 0x000fe40003f06070 */
[----:B------:R-:W-:Y:S02]  /*26a0*/  IADD3.X R71, PT, PT, R7, UR12, RZ, P6, !PT ;  /* 0x0000000c07477c10 */ /* 0x000fe4000b7fe4ff */
[----:B------:R-:W-:Y:S01]  /*26b0*/  IADD3 R72, P6, PT, R8, UR5, RZ ;  /* 0x0000000508487c10 */ /* 0x000fe2000ffde0ff */
[----:B------:R-:W-:Y:S01]  /*26c0*/  UIMAD UR5, UR6, 0xc, URZ ;  /* 0x0000000c060578a4 */ /* 0x000fe2000f8e02ff */
[----:B------:R-:W-:-:S02]  /*26d0*/  PRMT R232, RZ, 0x7610, R232 ;  /* 0x00007610ffe87816 */ /* 0x000fc400000000e8 */
[----:B------:R-:W-:Y:S02]  /*26e0*/  PRMT R234, RZ, 0x7610, R234 ;  /* 0x00007610ffea7816 */ /* 0x000fe400000000ea */
[----:B------:R-:W-:Y:S01]  /*26f0*/  IADD3.X R73, PT, PT, R9, UR12, RZ, P6, !PT ;  /* 0x0000000c09497c10 */ /* 0x000fe2000b7fe4ff */
[----:B------:R-:W-:Y:S02]  /*2700*/  USHF.R.S32.HI UR12, URZ, 0x1f, UR5 ;  /* 0x0000001fff0c7899 */ /* 0x000fe40008011405 */
[----:B------:R-:W-:Y:S01]  /*2710*/  IADD3 R74, P6, PT, R6, UR5, RZ ;  /* 0x00000005064a7c10 */ /* 0x000fe2000ffde0ff */
[----:B------:R-:W2:Y:S04]  /*2720*/  @!P4 LDG.E.U8 R232, desc[UR22][R70.64] ;  /* 0x0000001646e8c981 */ /* 0x000ea8000c1e1100 */
[----:B------:R-:W2:Y:S01]  /*2730*/  @!P4 LDG.E.U8 R234, desc[UR22][R72.64] ;  /* 0x0000001648eac981 */ /* 0x000ea2000c1e1100 */
[----:B------:R-:W-:-:S02]  /*2740*/  IADD3 R76, P4, PT, R8, UR5, RZ ;  /* 0x00000005084c7c10 */ /* 0x000fc4000ff9e0ff */
[----:B------:R-:W-:Y:S01]  /*2750*/  IADD3.X R75, PT, PT, R7, UR12, RZ, P6, !PT ;  /* 0x0000000c074b7c10 */ /* 0x000fe2000b7fe4ff */
[----:B------:R-:W-:Y:S01]  /*2760*/  UIMAD UR5, UR6, 0x14, URZ ;  /* 0x00000014060578a4 */ /* 0x000fe2000f8e02ff */
[----:B------:R-:W-:Y:S02]  /*2770*/  ISETP.GE.AND P6, PT, R77, RZ, PT ;  /* 0x000000ff4d00720c */ /* 0x000fe40003fc6270 */
[----:B------:R-:W-:Y:S02]  /*2780*/  PRMT R236, RZ, 0x7610, R236 ;  /* 0x00007610ffec7816 */ /* 0x000fe400000000ec */
[----:B------:R-:W-:Y:S02]  /*2790*/  PRMT R238, RZ, 0x7610, R238 ;  /* 0x00007610ffee7816 */ /* 0x000fe400000000ee */
[----:B------:R-:W-:Y:S02]  /*27a0*/  IADD3.X R77, PT, PT, R9, UR12, RZ, P4, !PT ;  /* 0x0000000c094d7c10 */ /* 0x000fe4000a7fe4ff */
[--C-:B------:R-:W-:Y:S01]  /*27b0*/  SHF.R.U32.HI R78, RZ, 0xb, R125.reuse ;  /* 0x0000000bff4e7819 */ /* 0x100fe2000001167d */
[----:B------:R-:W-:Y:S01]  /*27c0*/  USHF.R.S32.HI UR12, URZ, 0x1f, UR5 ;  /* 0x0000001fff0c7899 */ /* 0x000fe20008011405 */
[----:B------:R-:W2:Y:S01]  /*27d0*/  @!P0 LDG.E.U8 R236, desc[UR22][R74.64] ;  /* 0x000000164aec8981 */ /* 0x000ea2000c1e1100 */
[----:B------:R-:W-:-:S02]  /*27e0*/  SHF.R.U32.HI R80, RZ, 0x3, R125 ;  /* 0x00000003ff507819 */ /* 0x000fc4000001167d */
[----:B------:R-:W-:Y:S01]  /*27f0*/  LOP3.LUT P4, RZ, R78, 0x1, RZ, 0xc0, !PT ;  /* 0x000000014eff7812 */ /* 0x000fe2000788c0ff */
[----:B------:R-:W2:Y:S01]  /*2800*/  @!P0 LDG.E.U8 R238, desc[UR22][R76.64] ;  /* 0x000000164cee8981 */ /* 0x000ea2000c1e1100 */
[----:B------:R-:W-:Y:S01]  /*2810*/  IADD3 R78, P0, PT, R6, UR5, RZ ;  /* 0x00000005064e7c10 */ /* 0x000fe2000ff1e0ff */
[----:B------:R-:W-:Y:S01]  /*2820*/  @!P3 IMAD.MOV R127, RZ, RZ, -R127 ;  /* 0x000000ffff7fb224 */ /* 0x000fe200078e0a7f */
[----:B------:R-:W-:Y:S02]  /*2830*/  LOP3.LUT P3, RZ, R80, 0x1, RZ, 0xc0, !PT ;  /* 0x0000000150ff7812 */ /* 0x000fe4000786c0ff */
[----:B------:R-:W-:Y:S02]  /*2840*/  IADD3.X R79, PT, PT, R7, UR12, RZ, P0, !PT ;  /* 0x0000000c074f7c10 */ /* 0x000fe400087fe4ff */
[----:B------:R-:W-:Y:S01]  /*2850*/  IADD3 R80, P0, PT, R8, UR5, RZ ;  /* 0x0000000508507c10 */ /* 0x000fe2000ff1e0ff */
[----:B------:R-:W-:Y:S01]  /*2860*/  UIMAD UR5, UR6, 0x1c, URZ ;  /* 0x0000001c060578a4 */ /* 0x000fe2000f8e02ff */
[----:B------:R-:W-:-:S02]  /*2870*/  PRMT R178, RZ, 0x7610, R178 ;  /* 0x00007610ffb27816 */ /* 0x000fc400000000b2 */
        /* <DEDUP_REMOVED lines=10> */
[----:B------:R-:W-:Y:S01]  /*2920*/  UIMAD UR5, UR6, 0x5, URZ ;  /* 0x00000005060578a4 */ /* 0x000fe2000f8e02ff */
        /* <DEDUP_REMOVED lines=18> */
[----:B------:R-:W-:Y:S01]  /*2a50*/  IMAD.MOV.U32 R139, RZ, RZ, R91 ;  /* 0x000000ffff8b7224 */ /* 0x000fe200078e005b */
[----:B------:R-:W-:-:S02]  /*2a60*/  SHF.R.U32.HI R92, RZ, 0xa, R125 ;  /* 0x0000000aff5c7819 */ /* 0x000fc4000001167d */
[----:B------:R-:W2:Y:S01]  /*2a70*/  @!P4 LDG.E.U8 R203, desc[UR22][R88.64] ;  /* 0x0000001658cbc981 */ /* 0x000ea2000c1e1100 */
[----:B------:R-:W-:Y:S01]  /*2a80*/  IADD3 R90, P4, PT, R6, UR5, RZ ;  /* 0x00000005065a7c10 */ /* 0x000fe2000ff9e0ff */
[----:B------:R-:W-:-:S03]  /*2a90*/  @!P5 IMAD.MOV R139, RZ, RZ, -R139 ;  /* 0x000000ffff8bd224 */ /* 0x000fc600078e0a8b */
[----:B------:R-:W-:Y:S02]  /*2aa0*/  IADD3.X R91, PT, PT, R7, UR12, RZ, P4, !PT ;  /* 0x0000000c075b7c10 */ /* 0x000fe4000a7fe4ff */
[----:B------:R-:W-:Y:S02]  /*2ab0*/  LOP3.LUT P4, RZ, R92, 0x1, RZ, 0xc0, !PT ;  /* 0x000000015cff7812 */ /* 0x000fe4000788c0ff */
        /* <DEDUP_REMOVED lines=27> */
[----:B------:R-:W-:Y:S01]  /*2c70*/  PRMT R191, RZ, 0x7610, R191 ;  /* 0x00007610ffbf7816 */ /* 0x000fe200000000bf */
[----:B------:R-:W-:Y:S01]  /*2c80*/  IMAD.MOV.U32 R143, RZ, RZ, R5 ;  /* 0x000000ffff8f7224 */ /* 0x000fe200078e0005 */
[C---:B------:R-:W-:Y:S01]  /*2c90*/  IADD3.X R101, PT, PT, R9.reuse, UR12, RZ, P4, !PT ;  /* 0x0000000c09657c10 */ /* 0x040fe2000a7fe4ff */
[----:B------:R-:W-:Y:S01]  /*2ca0*/  USHF.R.S32.HI UR12, URZ, 0x1f, UR5 ;  /* 0x0000001fff0c7899 */ /* 0x000fe20008011405 */
[----:B------:R-:W-:Y:S01]  /*2cb0*/  ISETP.GE.U32.AND P4, PT, R102, 0x7fffffda, PT ;  /* 0x7fffffda6600780c */ /* 0x000fe20003f86070 */
[----:B------:R-:W2:Y:S01]  /*2cc0*/  @P3 LDG.E.U8 R189, desc[UR22][R98.64] ;  /* 0x0000001662bd3981 */ /* 0x000ea2000c1e1100 */
[----:B------:R-:W-:Y:S01]  /*2cd0*/  @!P6 IMAD.MOV R143, RZ, RZ, -R143 ;  /* 0x000000ffff8fe224 */ /* 0x000fe200078e0a8f */
[----:B------:R-:W-:Y:S02]  /*2ce0*/  IADD3 R104, P6, PT, R8, UR5, RZ ;  /* 0x0000000508687c10 */ /* 0x000fe4000ffde0ff */
[----:B------:R-:W2:Y:S01]  /*2cf0*/  @P3 LDG.E.U8 R191, desc[UR22][R100.64] ;  /* 0x0000001664bf3981 */ /* 0x000ea2000c1e1100 */
[----:B------:R-:W-:Y:S01]  /*2d00*/  IADD3 R102, P3, PT, R6, UR5, RZ ;  /* 0x0000000506667c10 */ /* 0x000fe2000ff7e0ff */
[----:B------:R-:W-:Y:S01]  /*2d10*/  UIMAD UR5, UR6, 0xe, URZ ;  /* 0x0000000e060578a4 */ /* 0x000fe2000f8e02ff */
[----:B------:R-:W-:Y:S01]  /*2d20*/  VIADD R5, R150, 0xfffffff1 ;  /* 0xfffffff196057836 */ /* 0x000fe20000000000 */
[----:B------:R-:W-:-:S02]  /*2d30*/  IADD3.X R105, PT, PT, R9, UR12, RZ, P6, !PT ;  /* 0x0000000c09697c10 */ /* 0x000fc4000b7fe4ff */
[----:B------:R-:W-:Y:S01]  /*2d40*/  IADD3.X R103, PT, PT, R7, UR12, RZ, P3, !PT ;  /* 0x0000000c07677c10 */ /* 0x000fe20009ffe4ff */
[----:B------:R-:W-:Y:S02]  /*2d50*/  USHF.R.S32.HI UR12, URZ, 0x1f, UR5 ;  /* 0x0000001fff0c7899 */ /* 0x000fe40008011405 */
[----:B------:R-:W-:Y:S02]  /*2d60*/  IADD3 R106, P6, PT, R6, UR5, RZ ;  /* 0x00000005066a7c10 */ /* 0x000fe4000ffde0ff */
[----:B------:R-:W-:Y:S02]  /*2d70*/  ISETP.GE.U32.AND P3, PT, R5, 0x7fffffd2, PT ;  /* 0x7fffffd20500780c */ /* 0x000fe40003f66070 */
[----:B------:R-:W-:Y:S02]  /*2d80*/  IADD3.X R107, PT, PT, R7, UR12, RZ, P6, !PT ;  /* 0x0000000c076b7c10 */ /* 0x000fe4000b7fe4ff */
[----:B------:R-:W-:Y:S01]  /*2d90*/  IADD3 R108, P6, PT, R8, UR5, RZ ;  /* 0x00000005086c7c10 */ /* 0x000fe2000ffde0ff */
[----:B------:R-:W-:Y:S01]  /*2da0*/  UIMAD UR5, UR6, 0x16, URZ ;  /* 0x00000016060578a4 */ /* 0x000fe2000f8e02ff */
[----:B------:R-:W-:-:S02]  /*2db0*/  PRMT R210, RZ, 0x7610, R210 ;  /* 0x00007610ffd27816 */ /* 0x000fc400000000d2 */
[----:B------:R-:W-:Y:S02]  /*2dc0*/  PRMT R212, RZ, 0x7610, R212 ;  /* 0x00007610ffd47816 */ /* 0x000fe400000000d4 */
[----:B------:R-:W-:Y:S02]  /*2dd0*/  PRMT R214, RZ, 0x7610, R214 ;  /* 0x00007610ffd67816 */ /* 0x000fe400000000d6 */
[----:B------:R-:W-:Y:S01]  /*2de0*/  PRMT R216, RZ, 0x7610, R216 ;  /* 0x00007610ffd87816 */ /* 0x000fe200000000d8 */
[----:B------:R-:W2:Y:S01]  /*2df0*/  @!P4 LDG.E.U8 R210, desc[UR22][R102.64] ;  /* 0x0000001666d2c981 */ /* 0x000ea2000c1e1100 */
[----:B------:R-:W-:Y:S02]  /*2e00*/  SHF.R.U32.HI R5, RZ, 0x9, R125 ;  /* 0x00000009ff057819 */ /* 0x000fe4000001167d */
[----:B------:R-:W-:Y:S01]  /*2e10*/  IADD3.X R109, PT, PT, R9, UR12, RZ, P6, !PT ;  /* 0x0000000c096d7c10 */ /* 0x000fe2000b7fe4ff */
[----:B------:R-:W-:Y:S01]  /*2e20*/  USHF.R.S32.HI UR12, URZ, 0x1f, UR5 ;  /* 0x0000001fff0c7899 */ /* 0x000fe20008011405 */
[----:B------:R-:W2:Y:S01]  /*2e30*/  @!P4 LDG.E.U8 R212, desc[UR22][R104.64] ;  /* 0x0000001668d4c981 */ /* 0x000ea2000c1e1100 */
[----:B------:R-:W-:-:S02]  /*2e40*/  IADD3 R110, P6, PT, R6, UR5, RZ ;  /* 0x00000005066e7c10 */ /* 0x000fc4000ffde0ff */
[----:B------:R-:W-:Y:S01]  /*2e50*/  LOP3.LUT P4, RZ, R5, 0x1, RZ, 0xc0, !PT ;  /* 0x0000000105ff7812 */ /* 0x000fe2000788c0ff */
[----:B------:R-:W2:Y:S04]  /*2e60*/  @!P3 LDG.E.U8 R214, desc[UR22][R106.64] ;  /* 0x000000166ad6b981 */ /* 0x000ea8000c1e1100 */
[----:B------:R-:W2:Y:S01]  /*2e70*/  @!P3 LDG.E.U8 R216, desc[UR22][R108.64] ;  /* 0x000000166cd8b981 */ /* 0x000ea2000c1e1100 */
[----:B------:R-:W-:Y:S02]  /*2e80*/  ISETP.GE.AND P3, PT, R111, RZ, PT ;  /* 0x000000ff6f00720c */ /* 0x000fe40003f66270 */
[----:B------:R-:W-:Y:S02]  /*2e90*/  IADD3.X R111, PT, PT, R7, UR12, RZ, P6, !PT ;  /* 0x0000000c076f7c10 */ /* 0x000fe4000b7fe4ff */
[----:B------:R-:W-:-:S02]  /*2ea0*/  IADD3 R112, P6, PT, R8, UR5, RZ ;  /* 0x0000000508707c10 */ /* 0x000fc4000ffde0ff */
[----:B------:R-:W-:Y:S02]  /*2eb0*/  PRMT R218, RZ, 0x7610, R218 ;  /* 0x00007610ffda7816 */ /* 0x000fe400000000da */
[----:B------:R-:W-:Y:S02]  /*2ec0*/  PRMT R208, RZ, 0x7610, R208 ;  /* 0x00007610ffd07816 */ /* 0x000fe400000000d0 */
[----:B------:R-:W-:Y:S02]  /*2ed0*/  LOP3.LUT R5, R140, 0x1f, RZ, 0xc0, !PT ;  /* 0x0000001f8c057812 */ /* 0x000fe400078ec0ff */
[----:B------:R-:W-:Y:S01]  /*2ee0*/  IADD3.X R113, PT, PT, R9, UR12, RZ, P6, !PT ;  /* 0x0000000c09717c10 */ /* 0x000fe2000b7fe4ff */
[----:B------:R-:W2:Y:S02]  /*2ef0*/  @P4 LDG.E.U8 R218, desc[UR22][R110.64] ;  /* 0x000000166eda4981 */ /* 0x000ea4000c1e1100 */
[----:B------:R-:W-:Y:S02]  /*2f00*/  IMAD R171, R5, UR7, RZ ;  /* 0x0000000705ab7c24 */ /* 0x000fe4000f8e02ff */
[----:B------:R-:W2:Y:S01]  /*2f10*/  @P4 LDG.E.U8 R208, desc[UR22][R112.64] ;  /* 0x0000001670d04981 */ /* 0x000ea2000c1e1100 */
[----:B------:R-:W-:-:S02]  /*2f20*/  ISETP.GE.AND P4, PT, R118, RZ, PT ;  /* 0x000000ff7600720c */ /* 0x000fc40003f86270 */
[----:B------:R-:W-:Y:S01]  /*2f30*/  IADD3 R170, P6, PT, R171, UR18, RZ ;  /* 0x00000012abaa7c10 */ /* 0x000fe2000ffde0ff */
[----:B------:R-:W0:Y:S01]  /*2f40*/  LDCU UR18, c[0x0][0x3b0] ;  /* 0x00007600ff1277ac */ /* 0x000e220008000800 */
[----:B------:R-:W-:-:S09]  /*2f50*/  LOP3.LUT R168, RZ, R115, RZ, 0x33, !PT ;  /* 0x00000073ffa87212 */ /* 0x000fd200078e33ff */
[----:B------:R-:W-:Y:S01]  /*2f60*/  @!P4 IMAD.MOV R135, RZ, RZ, -R135 ;  /* 0x000000ffff87c224 */ /* 0x000fe200078e0a87 */
[----:B------:R-:W-:-:S04]  /*2f70*/  ISETP.NE.AND P4, PT, R115, RZ, PT ;  /* 0x000000ff7300720c */ /* 0x000fc80003f85270 */
[C---:B------:R-:W-:Y:S01]  /*2f80*/  SEL R122, R168.reuse, R119, !P4 ;  /* 0x00000077a87a7207 */ /* 0x040fe20006000000 */
[----:B------:R-:W-:Y:S01]  /*2f90*/  IMAD.MOV.U32 R149, RZ, RZ, R123 ;  /* 0x000000ffff957224 */ /* 0x000fe200078e007b */
[----:B------:R-:W-:-:S03]  /*2fa0*/  SEL R123, R168, R117, !P4 ;  /* 0x00000075a87b7207 */ /* 0x000fc60006000000 */
[----:B0-----:R-:W-:Y:S01]  /*2fb0*/  IMAD R122, R122, UR18, RZ ;  /* 0x000000127a7a7c24 */ /* 0x001fe2000f8e02ff */
[----:B------:R-:W-:Y:S01]  /*2fc0*/  LEA.HI.X.SX32 R171, R171, UR19, 0x1, P6 ;  /* 0x00000013abab7c11 */ /* 0x000fe2000b0f0eff */
[----:B------:R-:W-:Y:S01]  /*2fd0*/  IMAD R123, R123, UR18, RZ ;  /* 0x000000127b7b7c24 */ /* 0x000fe2000f8e02ff */
[----:B------:R-:W-:Y:S02]  /*2fe0*/  SEL R128, R168, R121, !P4 ;  /* 0x00000079a8807207 */ /* 0x000fe40006000000 */
[-C--:B------:R-:W-:Y:S01]  /*2ff0*/  IADD3 R120, P6, PT, R122, R170.reuse, RZ ;  /* 0x000000aa7a787210 */ /* 0x080fe20007fde0ff */
[----:B------:R-:W-:Y:S01]  /*3000*/  IMAD.MOV.U32 R115, RZ, RZ, R129 ;  /* 0x000000ffff737224 */ /* 0x000fe200078e0081 */
[----:B------:R-:W-:Y:S01]  /*3010*/  SEL R129, R168, R135, !P4 ;  /* 0x00000087a8817207 */ /* 0x000fe20006000000 */
[----:B------:R-:W-:Y:S01]  /*3020*/  IMAD R128, R128, UR18, RZ ;  /* 0x0000001280807c24 */ /* 0x000fe2000f8e02ff */
[----:B------:R-:W-:Y:S01]  /*3030*/  LEA.HI.X.SX32 R121, R122, R171, 0x1, P6 ;  /* 0x000000ab7a797211 */ /* 0x000fe200030f0eff */
[----:B------:R-:W-:Y:S01]  /*3040*/  @!P0 IMAD.MOV R137, RZ, RZ, -R137 ;  /* 0x000000ffff898224 */ /* 0x000fe200078e0a89 */
[----:B------:R-:W-:-:S02]  /*3050*/  IADD3 R122, P6, PT, R123, R170, RZ ;  /* 0x000000aa7b7a7210 */ /* 0x000fc40007fde0ff */
[----:B------:R-:W-:Y:S01]  /*3060*/  ISETP.GE.AND P0, PT, R114, RZ, PT ;  /* 0x000000ff7200720c */ /* 0x000fe20003f06270 */
[----:B------:R-:W-:Y:S01]  /*3070*/  IMAD.MOV.U32 R145, RZ, RZ, R131 ;  /* 0x000000ffff917224 */ /* 0x000fe200078e0083 */
[----:B------:R-:W-:Y:S01]  /*3080*/  LEA.HI.X.SX32 R123, R123, R171, 0x1, P6 ;  /* 0x000000ab7b7b7211 */ /* 0x000fe200030f0eff */
[----:B------:R-:W-:Y:S01]  /*3090*/  IMAD R129, R129, UR18, RZ ;  /* 0x0000001281817c24 */ /* 0x000fe2000f8e02ff */
[-C--:B------:R-:W-:Y:S02]  /*30a0*/  IADD3 R126, P6, PT, R128, R170.reuse, RZ ;  /* 0x000000aa807e7210 */ /* 0x080fe40007fde0ff */
[----:B------:R-:W-:Y:S01]  /*30b0*/  SEL R131, R168, R127, !P4 ;  /* 0x0000007fa8837207 */ /* 0x000fe20006000000 */
[----:B------:R-:W-:Y:S01]  /*30c0*/  IMAD.MOV.U32 R147, RZ, RZ, R133 ;  /* 0x000000ffff937224 */ /* 0x000fe200078e0085 */
[----:B------:R-:W-:Y:S02]  /*30d0*/  LEA.HI.X.SX32 R127, R128, R171, 0x1, P6 ;  /* 0x000000ab807f7211 */ /* 0x000fe400030f0eff */
[----:B------:R-:W-:Y:S01]  /*30e0*/  IADD3 R128, P6, PT, R129, R170, RZ ;  /* 0x000000aa81807210 */ /* 0x000fe20007fde0ff */
[----:B------:R-:W-:Y:S01]  /*30f0*/  IMAD R131, R131, UR18, RZ ;  /* 0x0000001283837c24 */ /* 0x000fe2000f8e02ff */
[----:B------:R-:W-:Y:S01]  /*3100*/  SEL R133, R168, R139, !P4 ;  /* 0x0000008ba8857207 */ /* 0x000fe20006000000 */
[----:B------:R-:W-:Y:S01]  /*3110*/  @!P0 IMAD.MOV R149, RZ, RZ, -R149 ;  /* 0x000000ffff958224 */ /* 0x000fe200078e0a95 */
[----:B------:R-:W-:-:S02]  /*3120*/  LEA.HI.X.SX32 R129, R129, R171, 0x1, P6 ;  /* 0x000000ab81817211 */ /* 0x000fc400030f0eff */
[-C--:B------:R-:W-:Y:S01]  /*3130*/  IADD3 R130, P6, PT, R131, R170.reuse, RZ ;  /* 0x000000aa83827210 */ /* 0x080fe20007fde0ff */
[----:B------:R-:W-:Y:S01]  /*3140*/  IMAD R133, R133, UR18, RZ ;  /* 0x0000001285857c24 */ /* 0x000fe2000f8e02ff */
[C---:B------:R-:W-:Y:S02]  /*3150*/  SEL R135, R168.reuse, R143, !P4 ;  /* 0x0000008fa8877207 */ /* 0x040fe40006000000 */
[----:B------:R-:W-:Y:S01]  /*3160*/  LEA.HI.X.SX32 R131, R131, R171, 0x1, P6 ;  /* 0x000000ab83837211 */ /* 0x000fe200030f0eff */
[----:B------:R-:W-:Y:S01]  /*3170*/  @!P5 IMAD.MOV R147, RZ, RZ, -R147 ;  /* 0x000000ffff93d224 */ /* 0x000fe200078e0a93 */
[----:B------:R-:W-:Y:S01]  /*3180*/  IADD3 R132, P6, PT, R133, R170, RZ ;  /* 0x000000aa85847210 */ /* 0x000fe20007fde0ff */
[----:B------:R-:W-:Y:S01]  /*3190*/  IMAD R135, R135, UR18, RZ ;  /* 0x0000001287877c24 */ /* 0x000fe2000f8e02ff */
[----:B------:R-:W-:Y:S02]  /*31a0*/  SEL R149, R168, R149, !P4 ;  /* 0x00000095a8957207 */ /* 0x000fe40006000000 */
[----:B------:R-:W-:-:S02]  /*31b0*/  ISETP.GE.AND P5, PT, R116, RZ, PT ;  /* 0x000000ff7400720c */ /* 0x000fc40003fa6270 */
[----:B------:R-:W-:Y:S02]  /*31c0*/  LEA.HI.X.SX32 R133, R133, R171, 0x1, P6 ;  /* 0x000000ab85857211 */ /* 0x000fe400030f0eff */
[C---:B------:R-:W-:Y:S01]  /*31d0*/  SEL R139, R168.reuse, R137, !P4 ;  /* 0x00000089a88b7207 */ /* 0x040fe20006000000 */
[----:B------:R-:W-:Y:S01]  /*31e0*/  IMAD R137, R149, UR18, RZ ;  /* 0x0000001295897c24 */ /* 0x000fe2000f8e02ff */
[-C--:B------:R-:W-:Y:S01]  /*31f0*/  IADD3 R134, P6, PT, R135, R170.reuse, RZ ;  /* 0x000000aa87867210 */ /* 0x080fe20007fde0ff */
[----:B------:R-:W-:Y:S01]  /*3200*/  @!P3 IMAD.MOV R145, RZ, RZ, -R145 ;  /* 0x000000ffff91b224 */ /* 0x000fe200078e0a91 */
[C---:B------:R-:W-:Y:S01]  /*3210*/  SEL R143, R168.reuse, R147, !P4 ;  /* 0x00000093a88f7207 */ /* 0x040fe20006000000 */
[----:B------:R-:W-:Y:S01]  /*3220*/  IMAD R139, R139, UR18, RZ ;  /* 0x000000128b8b7c24 */ /* 0x000fe2000f8e02ff */
[----:B------:R-:W-:Y:S02]  /*3230*/  LEA.HI.X.SX32 R135, R135, R171, 0x1, P6 ;  /* 0x000000ab87877211 */ /* 0x000fe400030f0eff */
[----:B------:R-:W-:Y:S01]  /*3240*/  IADD3 R136, P6, PT, R137, R170, RZ ;  /* 0x000000aa89887210 */ /* 0x000fe20007fde0ff */
[----:B------:R-:W-:Y:S01]  /*3250*/  UIMAD UR5, UR6, 0x1e, URZ ;  /* 0x0000001e060578a4 */ /* 0x000fe2000f8e02ff */
[----:B------:R-:W-:Y:S01]  /*3260*/  @!P5 IMAD.MOV R115, RZ, RZ, -R115 ;  /* 0x000000ffff73d224 */ /* 0x000fe200078e0a73 */
[----:B------:R-:W-:Y:S01]  /*3270*/  SEL R145, R168, R145, !P4 ;  /* 0x00000091a8917207 */ /* 0x000fe20006000000 */
[----:B------:R-:W-:Y:S01]  /*3280*/  IMAD R143, R143, UR18, RZ ;  /* 0x000000128f8f7c24 */ /* 0x000fe2000f8e02ff */
[----:B------:R-:W-:-:S02]  /*3290*/  LEA.HI.X.SX32 R137, R137, R171, 0x1, P6 ;  /* 0x000000ab89897211 */ /* 0x000fc400030f0eff */
[-C--:B------:R-:W-:Y:S01]  /*32a0*/  IADD3 R138, P6, PT, R139, R170.reuse, RZ ;  /* 0x000000aa8b8a7210 */ /* 0x080fe20007fde0ff */
[----:B------:R-:W-:Y:S02]  /*32b0*/  USHF.R.S32.HI UR12, URZ, 0x1f, UR5 ;  /* 0x0000001fff0c7899 */ /* 0x000fe40008011405 */
[----:B------:R-:W-:Y:S01]  /*32c0*/  IADD3 R116, P5, PT, R6, UR5, RZ ;  /* 0x0000000506747c10 */ /* 0x000fe2000ffbe0ff */
[----:B------:R-:W-:Y:S01]  /*32d0*/  IMAD R145, R145, UR18, RZ ;  /* 0x0000001291917c24 */ /* 0x000fe2000f8e02ff */
[----:B------:R-:W-:Y:S02]  /*32e0*/  LEA.HI.X.SX32 R139, R139, R171, 0x1, P6 ;  /* 0x000000ab8b8b7211 */ /* 0x000fe400030f0eff */
[----:B------:R-:W-:Y:S02]  /*32f0*/  SEL R147, R168, R115, !P4 ;  /* 0x00000073a8937207 */ /* 0x000fe40006000000 */
[----:B------:R-:W-:Y:S02]  /*3300*/  IADD3 R142, P6, PT, R143, R170, RZ ;  /* 0x000000aa8f8e7210 */ /* 0x000fe40007fde0ff */
[----:B------:R-:W-:Y:S01]  /*3310*/  IADD3.X R117, PT, PT, R7, UR12, RZ, P5, !PT ;  /* 0x0000000c07757c10 */ /* 0x000fe2000affe4ff */
[----:B------:R-:W-:Y:S01]  /*3320*/  IMAD R147, R147, UR18, RZ ;  /* 0x0000001293937c24 */ /* 0x000fe2000f8e02ff */
[----:B------:R-:W-:-:S02]  /*3330*/  IADD3 R118, P5, PT, R8, UR5, RZ ;  /* 0x0000000508767c10 */ /* 0x000fc4000ffbe0ff */
[-C--:B------:R-:W-:Y:S02]  /*3340*/  LEA.HI.X.SX32 R143, R143, R171.reuse, 0x1, P6 ;  /* 0x000000ab8f8f7211 */ /* 0x080fe400030f0eff */
[----:B------:R-:W-:Y:S02]  /*3350*/  SHF.R.U32.HI R124, RZ, 0x1, R125 ;  /* 0x00000001ff7c7819 */ /* 0x000fe4000001167d */
[----:B------:R-:W-:Y:S02]  /*3360*/  IADD3 R144, P6, PT, R145, R170, RZ ;  /* 0x000000aa91907210 */ /* 0x000fe40007fde0ff */
[----:B------:R-:W-:Y:S02]  /*3370*/  IADD3.X R119, PT, PT, R9, UR12, RZ, P5, !PT ;  /* 0x0000000c09777c10 */ /* 0x000fe4000affe4ff */
[----:B------:R-:W-:Y:S02]  /*3380*/  LOP3.LUT P5, RZ, R124, 0x1, RZ, 0xc0, !PT ;  /* 0x000000017cff7812 */ /* 0x000fe400078ac0ff */
[----:B------:R-:W-:-:S02]  /*3390*/  LEA.HI.X.SX32 R145, R145, R171, 0x1, P6 ;  /* 0x000000ab91917211 */ /* 0x000fc400030f0eff */
[C---:B------:R-:W-:Y:S01]  /*33a0*/  IADD3 R146, P6, PT, R147.reuse, R170, RZ ;  /* 0x000000aa93927210 */ /* 0x040fe20007fde0ff */
[----:B------:R-:W-:Y:S01]  /*33b0*/  VIADD R114, R150, 0xfffffff8 ;  /* 0xfffffff896727836 */ /* 0x000fe20000000000 */
[----:B------:R-:W-:Y:S02]  /*33c0*/  PRMT R220, RZ, 0x7610, R220 ;  /* 0x00007610ffdc7816 */ /* 0x000fe400000000dc */
[----:B------:R-:W-:Y:S02]  /*33d0*/  LEA.HI.X.SX32 R147, R147, R171, 0x1, P6 ;  /* 0x000000ab93937211 */ /* 0x000fe400030f0eff */
[----:B------:R-:W-:Y:S01]  /*33e0*/  ISETP.GT.U32.AND P6, PT, R164, R161, PT ;  /* 0x000000a1a400720c */ /* 0x000fe20003fc4070 */
[----:B------:R-:W-:Y:S01]  /*33f0*/  UIMAD UR5, UR6, 0x7, URZ ;  /* 0x00000007060578a4 */ /* 0x000fe2000f8e02ff */
[----:B------:R-:W-:Y:S01]  /*3400*/  PRMT R222, RZ, 0x7610, R222 ;  /* 0x00007610ffde7816 */ /* 0x000fe200000000de */
[----:B------:R-:W-:Y:S01]  /*3410*/  UIMAD UR12, UR6, 0xf, URZ ;  /* 0x0000000f060c78a4 */ /* 0x000fe2000f8e02ff */
[----:B------:R-:W-:Y:S01]  /*3420*/  ISETP.GE.U32.AND P3, PT, R114, 0x7fffffd9, PT ;  /* 0x7fffffd97200780c */ /* 0x000fe20003f66070 */
[----:B------:R-:W-:Y:S01]  /*3430*/  VIADD R114, R150, 0x1f ;  /* 0x0000001f96727836 */ /* 0x000fe20000000000 */
[----:B------:R-:W-:Y:S01]  /*3440*/  USHF.R.S32.HI UR16, URZ, 0x1f, UR5 ;  /* 0x0000001fff107899 */ /* 0x000fe20008011405 */
[----:B------:R-:W5:Y:S04]  /*3450*/  @P5 LDG.E.U8 R220, desc[UR22][R116.64] ;  /* 0x0000001674dc5981 */ /* 0x000f68000c1e1100 */
[----:B------:R-:W5:Y:S01]  /*3460*/  @P5 LDG.E.U8 R222, desc[UR22][R118.64] ;  /* 0x0000001676de5981 */ /* 0x000f62000c1e1100 */
[----:B------:R-:W-:-:S02]  /*3470*/  IADD3 R148, P5, PT, R6, UR5, RZ ;  /* 0x0000000506947c10 */ /* 0x000fc4000ffbe0ff */
[----:B------:R-:W-:Y:S01]  /*3480*/  ISETP.GT.AND P0, PT, R114, 0x1f, PT ;  /* 0x0000001f7200780c */ /* 0x000fe20003f04270 */
[----:B------:R-:W-:Y:S01]  /*3490*/  USHF.R.S32.HI UR17, URZ, 0x1f, UR12 ;  /* 0x0000001fff117899 */ /* 0x000fe2000801140c */
[----:B------:R-:W-:Y:S01]  /*34a0*/  IADD3.X R149, PT, PT, R7, UR16, RZ, P5, !PT ;  /* 0x0000001007957c10 */ /* 0x000fe2000affe4ff */
[----:B------:R-:W-:Y:S01]  /*34b0*/  @!P6 IMAD.IADD R161, R161, 0x1, -R164 ;  /* 0x00000001a1a1e824 */ /* 0x000fe200078e0aa4 */
[----:B------:R-:W-:Y:S01]  /*34c0*/  ISETP.LT.AND P0, PT, R5, R150, P0 ;  /* 0x000000960500720c */ /* 0x000fe20000701270 */
[----:B------:R-:W-:Y:S01]  /*34d0*/  VIADD R115, R150, 0xfffffff0 ;  /* 0xfffffff096737836 */ /* 0x000fe20000000000 */
[----:B------:R-:W-:Y:S01]  /*34e0*/  IADD3 R152, P5, PT, R6, UR12, RZ ;  /* 0x0000000c06987c10 */ /* 0x000fe2000ffbe0ff */
[----:B------:R-:W-:Y:S01]  /*34f0*/  VIADD R169, R169, 0x78 ;  /* 0x00000078a9a97836 */ /* 0x000fe20000000000 */
[----:B------:R-:W-:Y:S02]  /*3500*/  IADD3 R150, P6, PT, R8, UR5, RZ ;  /* 0x0000000508967c10 */ /* 0x000fe4000ffde0ff */
[----:B------:R-:W-:-:S02]  /*3510*/  IADD3.X R153, PT, PT, R7, UR17, RZ, P5, !PT ;  /* 0x0000001107997c10 */ /* 0x000fc4000affe4ff */
[----:B------:R-:W-:Y:S02]  /*3520*/  PRMT R193, RZ, 0x7610, R193 ;  /* 0x00007610ffc17816 */ /* 0x000fe400000000c1 */
[----:B------:R-:W-:Y:S02]  /*3530*/  PRMT R197, RZ, 0x7610, R197 ;  /* 0x00007610ffc57816 */ /* 0x000fe400000000c5 */
[----:B------:R-:W-:Y:S02]  /*3540*/  IADD3.X R151, PT, PT, R9, UR16, RZ, P6, !PT ;  /* 0x0000001009977c10 */ /* 0x000fe4000b7fe4ff */
[----:B------:R-:W-:Y:S01]  /*3550*/  ISETP.GE.U32.AND P5, PT, R115, 0x7fffffd1, PT ;  /* 0x7fffffd17300780c */ /* 0x000fe20003fa6070 */
[----:B------:R-:W5:Y:S01]  /*3560*/  @!P3 LDG.E.U8 R193, desc[UR22][R148.64] ;  /* 0x0000001694c1b981 */ /* 0x000f62000c1e1100 */
[----:B------:R-:W-:Y:S01]  /*3570*/  IABS R115, R169 ;  /* 0x000000a900737213 */ /* 0x000fe20000000000 */
[----:B------:R-:W-:Y:S02]  /*3580*/  UIMAD UR14, UR6, 0x17, URZ ;  /* 0x00000017060e78a4 */ /* 0x000fe4000f8e02ff */
[----:B------:R-:W5:Y:S01]  /*3590*/  @!P3 LDG.E.U8 R197, desc[UR22][R150.64] ;  /* 0x0000001696c5b981 */ /* 0x000f62000c1e1100 */
[----:B------:R-:W-:Y:S01]  /*35a0*/  IADD3 R158, P3, PT, R8, UR12, RZ ;  /* 0x0000000c089e7c10 */ /* 0x000fe2000ff7e0ff */
[----:B------:R-:W-:Y:S01]  /*35b0*/  IMAD.HI.U32 R160, R160, R115, RZ ;  /* 0x00000073a0a07227 */ /* 0x000fe200078e00ff */
[----:B------:R-:W-:-:S02]  /*35c0*/  USHF.R.S32.HI UR5, URZ, 0x1f, UR14 ;  /* 0x0000001fff057899 */ /* 0x000fc4000801140e */
[----:B------:R-:W-:Y:S01]  /*35d0*/  IADD3.X R159, PT, PT, R9, UR17, RZ, P3, !PT ;  /* 0x00000011099f7c10 */ /* 0x000fe20009ffe4ff */
[----:B------:R-:W-:Y:S01]  /*35e0*/  IMAD.MOV R160, RZ, RZ, -R160 ;  /* 0x000000ffffa07224 */ /* 0x000fe200078e0aa0 */
[----:B------:R-:W-:Y:S01]  /*35f0*/  ISETP.GE.AND P3, PT, R162, RZ, PT ;  /* 0x000000ffa200720c */ /* 0x000fe20003f66270 */
[----:B------:R-:W-:Y:S01]  /*3600*/  UIMAD UR15, UR6, 0x1f, URZ ;  /* 0x0000001f060f78a4 */ /* 0x000fe2000f8e02ff */
[----:B------:R-:W-:Y:S02]  /*3610*/  PRMT R195, RZ, 0x7610, R195 ;  /* 0x00007610ffc37816 */ /* 0x000fe400000000c3 */
[----:B------:R-:W-:Y:S01]  /*3620*/  PRMT R199, RZ, 0x7610, R199 ;  /* 0x00007610ffc77816 */ /* 0x000fe200000000c7 */
[----:B------:R-:W-:Y:S01]  /*3630*/  IMAD R115, R164, R160, R115 ;  /* 0x000000a0a4737224 */ /* 0x000fe200078e0273 */
[----:B------:R-:W-:Y:S01]  /*3640*/  IADD3 R154, P6, PT, R6, UR14, RZ ;  /* 0x0000000e069a7c10 */ /* 0x000fe2000ffde0ff */
[----:B------:R-:W-:Y:S01]  /*3650*/  USHF.R.S32.HI UR16, URZ, 0x1f, UR15 ;  /* 0x0000001fff107899 */ /* 0x000fe2000801140f */
[----:B------:R-:W5:Y:S02]  /*3660*/  @!P5 LDG.E.U8 R195, desc[UR22][R152.64] ;  /* 0x0000001698c3d981 */ /* 0x000f64000c1e1100 */
[----:B------:R-:W-:-:S02]  /*3670*/  IADD3.X R155, PT, PT, R7, UR5, RZ, P6, !PT ;  /* 0x00000005079b7c10 */ /* 0x000fc4000b7fe4ff */
[----:B------:R-:W-:Y:S01]  /*3680*/  IADD3 R156, P6, PT, R6, UR15, RZ ;  /* 0x0000000f069c7c10 */ /* 0x000fe2000ffde0ff */
[----:B------:R-:W5:Y:S01]  /*3690*/  @!P5 LDG.E.U8 R199, desc[UR22][R158.64] ;  /* 0x000000169ec7d981 */ /* 0x000f62000c1e1100 */
[----:B------:R-:W-:Y:S01]  /*36a0*/  SHF.R.U32.HI R125, RZ, 0x8, R125 ;  /* 0x00000008ff7d7819 */ /* 0x000fe2000001167d */
[----:B------:R-:W-:Y:S01]  /*36b0*/  IMAD.MOV.U32 R163, RZ, RZ, R161 ;  /* 0x000000ffffa37224 */ /* 0x000fe200078e00a1 */
[----:B------:R-:W-:Y:S02]  /*36c0*/  ISETP.GT.U32.AND P5, PT, R164, R115, PT ;  /* 0x00000073a400720c */ /* 0x000fe40003fa4070 */
[----:B------:R-:W-:Y:S01]  /*36d0*/  IADD3.X R157, PT, PT, R7, UR16, RZ, P6, !PT ;  /* 0x00000010079d7c10 */ /* 0x000fe2000b7fe4ff */
[----:B------:R-:W-:Y:S01]  /*36e0*/  @!P3 IMAD.MOV R163, RZ, RZ, -R163 ;  /* 0x000000ffffa3b224 */ /* 0x000fe200078e0aa3 */
[----:B------:R-:W-:Y:S02]  /*36f0*/  LOP3.LUT P6, RZ, R125, 0x1, RZ, 0xc0, !PT ;  /* 0x000000017dff7812 */ /* 0x000fe400078cc0ff */
[----:B------:R-:W-:-:S02]  /*3700*/  IADD3 R160, P3, PT, R8, UR14, RZ ;  /* 0x0000000e08a07c10 */ /* 0x000fc4000ff7e0ff */
[----:B------:R-:W-:Y:S02]  /*3710*/  PRMT R125, RZ, 0x7610, R125 ;  /* 0x00007610ff7d7816 */ /* 0x000fe4000000007d */
[----:B------:R-:W-:Y:S02]  /*3720*/  IADD3.X R161, PT, PT, R9, UR5, RZ, P3, !PT ;  /* 0x0000000509a17c10 */ /* 0x000fe40009ffe4ff */
[----:B------:R-:W-:Y:S02]  /*3730*/  ISETP.GT.U32.AND P3, PT, R164, R166, PT ;  /* 0x000000a6a400720c */ /* 0x000fe40003f64070 */
[----:B------:R-:W-:Y:S01]  /*3740*/  PRMT R183, RZ, 0x7610, R183 ;  /* 0x00007610ffb77816 */ /* 0x000fe200000000b7 */
[----:B------:R-:W-:Y:S01]  /*3750*/  @!P5 IMAD.IADD R115, R115, 0x1, -R164 ;  /* 0x000000017373d824 */ /* 0x000fe200078e0aa4 */
[----:B------:R-:W-:Y:S01]  /*3760*/  SEL R163, R168, R163, !P4 ;  /* 0x000000a3a8a37207 */ /* 0x000fe20006000000 */
[----:B------:R-:W5:Y:S03]  /*3770*/  @P6 LDG.E.U8 R125, desc[UR22][R154.64] ;  /* 0x000000169a7d6981 */ /* 0x000f66000c1e1100 */
[C---:B------:R-:W-:Y:S01]  /*3780*/  ISETP.GT.U32.AND P5, PT, R164.reuse, R115, PT ;  /* 0x00000073a400720c */ /* 0x040fe20003fa4070 */
[----:B------:R-:W5:Y:S01]  /*3790*/  @P6 LDG.E.U8 R183, desc[UR22][R160.64] ;  /* 0x00000016a0b76981 */ /* 0x000f62000c1e1100 */
[----:B------:R-:W-:Y:S01]  /*37a0*/  ISETP.GT.U32.AND P6, PT, R164, R167, PT ;  /* 0x000000a7a400720c */ /* 0x000fe20003fc4070 */
[----:B------:R-:W-:-:S02]  /*37b0*/  IMAD R163, R163, UR18, RZ ;  /* 0x00000012a3a37c24 */ /* 0x000fc4000f8e02ff */
[----:B------:R-:W-:-:S03]  /*37c0*/  @!P3 IMAD.IADD R166, R166, 0x1, -R164 ;  /* 0x00000001a6a6b824 */ /* 0x000fc600078e0aa4 */
[----:B------:R-:W-:-:S04]  /*37d0*/  IADD3 R162, P3, PT, R163, R170, RZ ;  /* 0x000000aaa3a27210 */ /* 0x000fc80007f7e0ff */
[----:B------:R-:W-:Y:S01]  /*37e0*/  LEA.HI.X.SX32 R163, R163, R171, 0x1, P3 ;  /* 0x000000aba3a37211 */ /* 0x000fe200018f0eff */
[--C-:B------:R-:W-:Y:S01]  /*37f0*/  @!P5 IMAD.IADD R115, R115, 0x1, -R164.reuse ;  /* 0x000000017373d824 */ /* 0x100fe200078e0aa4 */
[----:B------:R-:W-:Y:S01]  /*3800*/  ISETP.GE.AND P3, PT, R165, RZ, PT ;  /* 0x000000ffa500720c */ /* 0x000fe20003f66270 */
[----:B------:R-:W-:Y:S01]  /*3810*/  @!P6 IMAD.IADD R167, R167, 0x1, -R164 ;  /* 0x00000001a7a7e824 */ /* 0x000fe200078e0aa4 */
[----:B------:R-:W-:Y:S02]  /*3820*/  IADD3 R164, P6, PT, R8, UR15, RZ ;  /* 0x0000000f08a47c10 */ /* 0x000fe4000ffde0ff */
[----:B------:R-:W-:Y:S02]  /*3830*/  ISETP.GE.AND P5, PT, R185, RZ, PT ;  /* 0x000000ffb900720c */ /* 0x000fe40003fa6270 */
[----:B------:R-:W-:Y:S02]  /*3840*/  IADD3.X R165, PT, PT, R9, UR16, RZ, P6, !PT ;  /* 0x0000001009a57c10 */ /* 0x000fe4000b7fe4ff */
[----:B------:R-:W-:Y:S01]  /*3850*/  ISETP.GE.AND P6, PT, R169, RZ, PT ;  /* 0x000000ffa900720c */ /* 0x000fe20003fc6270 */
[----:B------:R-:W-:-:S04]  /*3860*/  IMAD.MOV.U32 R169, RZ, RZ, R115 ;  /* 0x000000ffffa97224 */ /* 0x000fc800078e0073 */
[----:B------:R-:W-:-:S04]  /*3870*/  @!P3 IMAD.MOV R166, RZ, RZ, -R166 ;  /* 0x000000ffffa6b224 */ /* 0x000fc800078e0aa6 */
[----:B------:R-:W-:Y:S01]  /*3880*/  @!P5 IMAD.MOV R167, RZ, RZ, -R167 ;  /* 0x000000ffffa7d224 */ /* 0x000fe200078e0aa7 */
[----:B------:R-:W-:-:S03]  /*3890*/  SEL R166, R168, R166, !P4 ;  /* 0x000000a6a8a67207 */ /* 0x000fc60006000000 */
[----:B------:R-:W-:Y:S01]  /*38a0*/  @!P6 IMAD.MOV R169, RZ, RZ, -R169 ;  /* 0x000000ffffa9e224 */ /* 0x000fe200078e0aa9 */
[----:B------:R-:W-:Y:S02]  /*38b0*/  PRMT R181, RZ, 0x7610, R181 ;  /* 0x00007610ffb57816 */ /* 0x000fe400000000b5 */
[----:B------:R-:W-:Y:S02]  /*38c0*/  PRMT R185, RZ, 0x7610, R185 ;  /* 0x00007610ffb97816 */ /* 0x000fe400000000b9 */
[----:B------:R-:W-:Y:S01]  /*38d0*/  SEL R115, R168, R167, !P4 ;  /* 0x000000a7a8737207 */ /* 0x000fe20006000000 */
[----:B------:R-:W-:Y:S01]  /*38e0*/  IMAD R167, R166, UR18, RZ ;  /* 0x00000012a6a77c24 */ /* 0x000fe2000f8e02ff */
[----:B------:R-:W-:Y:S01]  /*38f0*/  LOP3.LUT R166, R140, 0x80, RZ, 0xc0, !PT ;  /* 0x000000808ca67812 */ /* 0x000fe200078ec0ff */
[----:B------:R-:W5:Y:S01]  /*3900*/  @!P2 LDG.E.U8 R181, desc[UR22][R156.64] ;  /* 0x000000169cb5a981 */ /* 0x000f62000c1e1100 */
[----:B------:R-:W-:Y:S01]  /*3910*/  SEL R168, R168, R169, !P4 ;  /* 0x000000a9a8a87207 */ /* 0x000fe20006000000 */
[----:B------:R-:W-:Y:S01]  /*3920*/  IMAD R115, R115, UR18, RZ ;  /* 0x0000001273737c24 */ /* 0x000fe2000f8e02ff */
[----:B------:R-:W-:Y:S01]  /*3930*/  R2UR UR12, R166 ;  /* 0x00000000a60c72ca */ /* 0x000fe200000e0000 */
[----:B------:R-:W5:Y:S01]  /*3940*/  @!P2 LDG.E.U8 R185, desc[UR22][R164.64] ;  /* 0x00000016a4b9a981 */ /* 0x000f62000c1e1100 */
[----:B------:R-:W-:Y:S01]  /*3950*/  IADD3 R166, P2, PT, R167, R170, RZ ;  /* 0x000000aaa7a67210 */ /* 0x000fe20007f5e0ff */
[----:B------:R-:W-:-:S03]  /*3960*/  IMAD R206, R168, UR18, RZ ;  /* 0x00000012a8ce7c24 */ /* 0x000fc6000f8e02ff */
[-C--:B------:R-:W-:Y:S02]  /*3970*/  LEA.HI.X.SX32 R167, R167, R171.reuse, 0x1, P2 ;  /* 0x000000aba7a77211 */ /* 0x080fe400010f0eff */
[CC--:B------:R-:W-:Y:S02]  /*3980*/  IADD3 R168, P2, PT, R115.reuse, R170.reuse, RZ ;  /* 0x000000aa73a87210 */ /* 0x0c0fe40007f5e0ff */
[C---:B------:R-:W-:Y:S02]  /*3990*/  IADD3 R170, P3, PT, R206.reuse, R170, RZ ;  /* 0x000000aaceaa7210 */ /* 0x040fe40007f7e0ff */
[-C--:B------:R-:W-:Y:S02]  /*39a0*/  LEA.HI.X.SX32 R169, R115, R171.reuse, 0x1, P2 ;  /* 0x000000ab73a97211 */ /* 0x080fe400010f0eff */
[----:B------:R-:W-:Y:S02]  /*39b0*/  LEA.HI.X.SX32 R171, R206, R171, 0x1, P3 ;  /* 0x000000abceab7211 */ /* 0x000fe400018f0eff */
[----:B------:R-:W-:-:S02]  /*39c0*/  PRMT R124, RZ, 0x7610, R124 ;  /* 0x00007610ff7c7816 */ /* 0x000fc4000000007c */
[----:B------:R-:W-:Y:S02]  /*39d0*/  PRMT R180, RZ, 0x7610, R180 ;  /* 0x00007610ffb47816 */ /* 0x000fe400000000b4 */
[----:B------:R-:W-:Y:S02]  /*39e0*/  PRMT R182, RZ, 0x7610, R182 ;  /* 0x00007610ffb67816 */ /* 0x000fe400000000b6 */
[----:B------:R-:W-:Y:S01]  /*39f0*/  PRMT R184, RZ, 0x7610, R184 ;  /* 0x00007610ffb87816 */ /* 0x000fe200000000b8 */
[----:B------:R-:W5:Y:S01]  /*3a00*/  @P0 LDG.E.U8 R124, desc[UR22][R120.64] ;  /* 0x00000016787c0981 */ /* 0x000f62000c1e1100 */
[----:B------:R-:W-:Y:S02]  /*3a10*/  PRMT R186, RZ, 0x7610, R186 ;  /* 0x00007610ffba7816 */ /* 0x000fe400000000ba */
[----:B------:R-:W-:Y:S01]  /*3a20*/  PRMT R188, RZ, 0x7610, R188 ;  /* 0x00007610ffbc7816 */ /* 0x000fe200000000bc */
[----:B------:R-:W5:Y:S01]  /*3a30*/  @P0 LDG.E.U8 R180, desc[UR22][R122.64] ;  /* 0x000000167ab40981 */ /* 0x000f62000c1e1100 */
[----:B------:R-:W-:-:S02]  /*3a40*/  PRMT R190, RZ, 0x7610, R190 ;  /* 0x00007610ffbe7816 */ /* 0x000fc400000000be */
[----:B------:R-:W-:Y:S01]  /*3a50*/  PRMT R192, RZ, 0x7610, R192 ;  /* 0x00007610ffc07816 */ /* 0x000fe200000000c0 */
[----:B------:R-:W5:Y:S01]  /*3a60*/  @P0 LDG.E.U8 R182, desc[UR22][R126.64] ;  /* 0x000000167eb60981 */ /* 0x000f62000c1e1100 */
        /* <DEDUP_REMOVED lines=11> */
[----:B------:R-:W5:Y:S04]  /*3b20*/  @P0 LDG.E.U8 R190, desc[UR22][R134.64] ;  /* 0x0000001686be0981 */ /* 0x000f68000c1e1100 */
        /* <DEDUP_REMOVED lines=8> */
[----:B------:R-:W5:Y:S01]  /*3bb0*/  @P0 LDG.E.U8 R230, desc[UR22][R170.64] ;  /* 0x00000016aae60981 */ /* 0x000f62000c1e1100 */
[----:B------:R-:W-:-:S02]  /*3bc0*/  USHF.L.U32 UR12, UR12, 0x5, URZ ;  /* 0x000000050c0c7899 */ /* 0x000fc400080006ff */
[----:B------:R-:W-:-:S04]  /*3bd0*/  @!UP1 UIADD3 UR4, UPT, UPT, -UR4, 0x100000, URZ ;  /* 0x0010000004049890 */ /* 0x000fc8000fffe1ff */
[----:B------:R-:W-:Y:S02]  /*3be0*/  @!UP1 USHF.L.U32 UR5, UR4, 0xb, URZ ;  /* 0x0000000b04059899 */ /* 0x000fe400080006ff */
[----:B------:R-:W-:Y:S01]  /*3bf0*/  @!UP1 USHF.L.U32 UR4, UR4, 0x1, URZ ;  /* 0x0000000104049899 */ /* 0x000fe200080006ff */
[----:B------:R-:W-:Y:S01]  /*3c00*/  VOTEU.ALL UP1, P1 ;  /* 0x0000000000ff7886 */ /* 0x000fe20000820000 */
[----:B------:R-:W-:-:S05]  /*3c10*/  IMAD.U32 R115, RZ, RZ, UR12 ;  /* 0x0000000cff737e24 */ /* 0x000fca000f8e00ff */
[----:B------:R-:W-:-:S05]  /*3c20*/  LOP3.LUT R115, R115, 0x7f, R140, 0xf8, !PT ;  /* 0x0000007f73737812 */ /* 0x000fca00078ef88c */
[----:B------:R0:W1:Y:S01]  /*3c30*/  @!UP1 SYNCS.EXCH.64 URZ, [UR9+0xa008], UR4 ;  /* 0x00a0080409ff95b2 */ /* 0x0000620008000100 */
[----:B--2---:R2:W-:Y:S04]  /*3c40*/  STS.U8 [R115+UR9], R172 ;  /* 0x000000ac73007988 */ /* 0x0045e80008000009 */
[----:B----4-:R4:W-:Y:S01]  /*3c50*/  STS.U8 [R115+UR9+0x400], R173 ;  /* 0x000400ad73007988 */ /* 0x0109e20008000009 */
[----:B--2---:R-:W-:-:S03]  /*3c60*/  LOP3.LUT R172, R115, 0x10, RZ, 0x3c, !PT ;  /* 0x0000001073ac7812 */ /* 0x004fc600078e3cff */
[----:B---3--:R-:W-:Y:S01]  /*3c70*/  STS.U8 [R115+UR9+0x2000], R245 ;  /* 0x002000f573007988 */ /* 0x008fe20008000009 */
[----:B----4-:R-:W-:-:S03]  /*3c80*/  LOP3.LUT R173, R115, 0x20, RZ, 0x3c, !PT ;  /* 0x0000002073ad7812 */ /* 0x010fc600078e3cff */
[----:B-----5:R2:W-:Y:S04]  /*3c90*/  STS.U8 [R115+UR9+0x2400], R174 ;  /* 0x002400ae73007988 */ /* 0x0205e80008000009 */
[----:B------:R-:W-:Y:S04]  /*3ca0*/  STS.U8 [R115+UR9+0x800], R243 ;  /* 0x000800f373007988 */ /* 0x000fe80008000009 */
[----:B------:R-:W-:Y:S01]  /*3cb0*/  STS.U8 [R115+UR9+0x2800], R241 ;  /* 0x002800f173007988 */ /* 0x000fe20008000009 */
[----:B--2---:R-:W-:-:S03]  /*3cc0*/  LOP3.LUT R174, R115, 0x30, RZ, 0x3c, !PT ;  /* 0x0000003073ae7812 */ /* 0x004fc600078e3cff */
[----:B------:R-:W-:Y:S04]  /*3cd0*/  STS.U8 [R115+UR9+0xc00], R239 ;  /* 0x000c00ef73007988 */ /* 0x000fe80008000009 */
[----:B------:R-:W-:Y:S04]  /*3ce0*/  STS.U8 [R115+UR9+0x2c00], R237 ;  /* 0x002c00ed73007988 */ /* 0x000fe80008000009 */
[----:B------:R2:W-:Y:S04]  /*3cf0*/  STS.U8 [R172+UR9+0x80], R175 ;  /* 0x000080afac007988 */ /* 0x0005e80008000009 */
[----:B------:R-:W-:Y:S04]  /*3d00*/  STS.U8 [R172+UR9+0x2080], R223 ;  /* 0x002080dfac007988 */ /* 0x000fe80008000009 */
[----:B------:R-:W-:Y:S01]  /*3d10*/  STS.U8 [R172+UR9+0x480], R225 ;  /* 0x000480e1ac007988 */ /* 0x000fe20008000009 */
[----:B--2---:R-:W-:-:S03]  /*3d20*/  LOP3.LUT R175, R115, 0x40, RZ, 0x3c, !PT ;  /* 0x0000004073af7812 */ /* 0x004fc600078e3cff */
[----:B------:R-:W-:Y:S04]  /*3d30*/  STS.U8 [R172+UR9+0x2480], R227 ;  /* 0x002480e3ac007988 */ /* 0x000fe80008000009 */
[----:B------:R-:W-:Y:S04]  /*3d40*/  STS.U8 [R172+UR9+0x880], R229 ;  /* 0x000880e5ac007988 */ /* 0x000fe80008000009 */
[----:B------:R-:W-:Y:S04]  /*3d50*/  STS.U8 [R172+UR9+0x2880], R231 ;  /* 0x002880e7ac007988 */ /* 0x000fe80008000009 */
        /* <DEDUP_REMOVED lines=27> */
[----:B------:R2:W-:Y:S04]  /*3f10*/  STS.U8 [R176+UR9+0x280], R201 ;  /* 0x000280c9b0007988 */ /* 0x0005e80008000009 */
[----:B------:R3:W-:Y:S01]  /*3f20*/  STS.U8 [R176+UR9+0xa80], R179 ;  /* 0x000a80b3b0007988 */ /* 0x0007e20008000009 */
[----:B--2---:R-:W-:-:S04]  /*3f30*/  SHF.R.S32.HI R201, RZ, 0x7, R140 ;  /* 0x00000007ffc97819 */ /* 0x004fc8000001148c */
[----:B---3--:R-:W-:Y:S02]  /*3f40*/  SGXT R179, R201, 0x1 ;  /* 0x00000001c9b3781a */ /* 0x008fe40000000200 */
[----:B------:R-:W-:Y:S02]  /*3f50*/  LOP3.LUT R177, R115, 0x60, RZ, 0x3c, !PT ;  /* 0x0000006073b17812 */ /* 0x000fe400078e3cff */
[----:B------:R-:W-:Y:S02]  /*3f60*/  LOP3.LUT R179, R179, 0x90, RZ, 0xc0, !PT ;  /* 0x00000090b3b37812 */ /* 0x000fe400078ec0ff */
[----:B------:R-:W-:Y:S02]  /*3f70*/  LOP3.LUT R178, R115, 0x70, RZ, 0x3c, !PT ;  /* 0x0000007073b27812 */ /* 0x000fe400078e3cff */
[----:B------:R-:W-:Y:S01]  /*3f80*/  LOP3.LUT R179, R179, 0x7f, R140, 0x78, !PT ;  /* 0x0000007fb3b37812 */ /* 0x000fe200078e788c */
[----:B------:R0:W-:Y:S04]  /*3f90*/  STS.U8 [R176+UR9+0x2280], R203 ;  /* 0x002280cbb0007988 */ /* 0x0001e80008000009 */
        /* <DEDUP_REMOVED lines=36> */
[----:B------:R0:W-:Y:S01]  /*41e0*/  STS.U8 [R179+UR9+0x8f00], R230 ;  /* 0x008f00e6b3007988 */ /* 0x0001e20008000009 */
[----:B-1----:R1:W-:Y:S06]  /*41f0*/  MEMBAR.ALL.CTA ;  /* 0x0000000000007992 */ /* 0x0023ec0000008000 */
[----:B-1----:R-:W1:Y:S02]  /*4200*/  FENCE.VIEW.ASYNC.S ;  /* 0x00000000000073c6 */ /* 0x002e640000000000 */
[----:B-1----:R-:W-:Y:S01]  /*4210*/  BAR.SYNC.DEFER_BLOCKING 0x0 ;  /* 0x0000000000007b1d */ /* 0x002fe20000010000 */
[----:B------:R-:W-:-:S04]  /*4220*/  ISETP.NE.U32.AND P0, PT, RZ, UR13, PT ;  /* 0x0000000dff007c0c */ /* 0x000fc8000bf05070 */
[C---:B------:R-:W-:Y:S02]  /*4230*/  ISETP.LT.OR P2, PT, R114.reuse, 0x20, P0 ;  /* 0x000000207200780c */ /* 0x040fe40000741670 */
[----:B------:R-:W-:-:S11]  /*4240*/  ISETP.GE.AND P3, PT, R114, 0x40, PT ;  /* 0x000000407200780c */ /* 0x000fd60003f66270 */
[----:B0-----:R-:W-:Y:S05]  /*4250*/  @P2 BRA `(.L_x_6) ;  /* 0x0000000000802947 */ /* 0x001fea0003800000 */
[----:B------:R-:W-:Y:S02]  /*4260*/  USHF.R.U32.HI UR16, URZ, 0x4, UR9 ;  /* 0x00000004ff107899 */ /* 0x000fe40008011609 */
[----:B------:R-:W-:Y:S02]  /*4270*/  UIADD3 UR5, UPT, UPT, UR9, 0x8000, URZ ;  /* 0x0000800009057890 */ /* 0x000fe4000fffe0ff */
[----:B------:R-:W-:Y:S01]  /*4280*/  USGXT.U32 UR16, UR16, 0xe ;  /* 0x0000000e1010789a */ /* 0x000fe20008000000 */
[----:B------:R-:W-:Y:S01]  /*4290*/  UMOV UR4, URZ ;  /* 0x000000ff00047c82 */ /* 0x000fe20008000000 */
[----:B------:R-:W-:Y:S02]  /*42a0*/  USHF.R.U32.HI UR5, URZ, 0x4, UR5 ;  /* 0x00000004ff057899 */ /* 0x000fe40008011605 */
[----:B------:R-:W-:Y:S02]  /*42b0*/  UIADD3 UR26, UP1, UPT, UR16, 0x100, URZ ;  /* 0x00000100101a7890 */ /* 0x000fe4000ff3e0ff */
[----:B------:R-:W-:-:S02]  /*42c0*/  USGXT.U32 UR14, UR5, 0xe ;  /* 0x0000000e050e789a */ /* 0x000fc40008000000 */
[----:B------:R-:W-:Y:S02]  /*42d0*/  UIADD3.X UR27, UPT, UPT, UR4, 0x40004040, URZ, UP1, !UPT ;  /* 0x40004040041b7890 */ /* 0x000fe40008ffe4ff */
[----:B------:R-:W-:Y:S02]  /*42e0*/  UIADD3 UR13, UPT, UPT, UR8, 0x80, URZ ;  /* 0x00000080080d7890 */ /* 0x000fe4000fffe0ff */
[----:B------:R-:W-:Y:S02]  /*42f0*/  UIADD3 UR20, UPT, UPT, UR8, 0x100, URZ ;  /* 0x0000010008147890 */ /* 0x000fe4000fffe0ff */
[----:B------:R-:W-:Y:S02]  /*4300*/  UIADD3.64 UR18, UPT, UPT, UR26, 0x100, URZ ;  /* 0x000001001a127897 */ /* 0x000fe4000fffe0ff */
[----:B------:R-:W-:Y:S02]  /*4310*/  UIADD3 UR21, UPT, UPT, UR8, 0x180, URZ ;  /* 0x0000018008157890 */ /* 0x000fe4000fffe0ff */
[----:B------:R-:W-:Y:S01]  /*4320*/  UIADD3.64 UR24, UPT, UPT, UR26, 0x200, URZ ;  /* 0x000002001a187897 */ /* 0x000fe2000fffe0ff */
[----:B------:R-:W-:Y:S01]  /*4330*/  UMOV UR28, 0x0 ;  /* 0x00000000001c7882 */ /* 0x000fe20000000000 */
[----:B------:R-:W-:Y:S01]  /*4340*/  UMOV UR29, 0x8208010 ;  /* 0x08208010001d7882 */ /* 0x000fe20000000000 */
[----:B------:R-:W-:Y:S01]  /*4350*/  UMOV UR17, 0x40004040 ;  /* 0x4000404000117882 */ /* 0x000fe20000000000 */
[----:B------:R-:W-:Y:S01]  /*4360*/  UMOV UR15, 0xc0004010 ;  /* 0xc0004010000f7882 */ /* 0x000fe20000000000 */
[----:B------:R-:W-:Y:S01]  /*4370*/  UMOV UR30, 0x0 ;  /* 0x00000000001e7882 */ /* 0x000fe20000000000 */
[----:B------:R-:W-:Y:S01]  /*4380*/  UMOV UR31, 0x8208010 ;  /* 0x08208010001f7882 */ /* 0x000fe20000000000 */
[----:B------:R-:W-:Y:S01]  /*4390*/  UMOV UR32, 0x0 ;  /* 0x0000000000207882 */ /* 0x000fe20000000000 */
[----:B------:R-:W-:Y:S01]  /*43a0*/  UMOV UR33, 0x8208010 ;  /* 0x0820801000217882 */ /* 0x000fe20000000000 */
[----:B------:R-:W-:Y:S01]  /*43b0*/  UMOV UR4, UR11 ;  /* 0x0000000b00047c82 */ /* 0x000fe20008000000 */
[----:B------:R-:W-:Y:S01]  /*43c0*/  UMOV UR5, URZ ;  /* 0x000000ff00057c82 */ /* 0x000fe20008000000 */
[----:B------:R0:W-:Y:S01]  /*43d0*/  UTCQMMA gdesc[UR16], gdesc[UR14], tmem[UR8], tmem[UR28], idesc[UR29], !UPT ;  /* 0x00ff1c0e100075ea */ /* 0x0001e2000f800308 */
[----:B------:R-:W-:Y:S01]  /*43e0*/  UMOV UR34, 0x0 ;  /* 0x0000000000227882 */ /* 0x000fe20000000000 */
[----:B------:R-:W-:Y:S01]  /*43f0*/  UMOV UR35, 0x8208010 ;  /* 0x0820801000237882 */ /* 0x000fe20000000000 */
[----:B------:R0:W-:Y:S01]  /*4400*/  UTCQMMA gdesc[UR26], gdesc[UR14], tmem[UR13], tmem[UR30], idesc[UR31], !UPT ;  /* 0x00ff1e0e1a0075ea */ /* 0x0001e2000f80030d */
[----:B------:R-:W-:Y:S01]  /*4410*/  UMOV UR4, UR4 ;  /* 0x0000000400047c82 */ /* 0x000fe20008000000 */
[----:B------:R0:W-:Y:S01]  /*4420*/  UTCQMMA gdesc[UR18], gdesc[UR14], tmem[UR20], tmem[UR32], idesc[UR33], !UPT ;  /* 0x00ff200e120075ea */ /* 0x0001e2000f800314 */
[----:B------:R0:W-:Y:S01]  /*4430*/  UTCQMMA gdesc[UR24], gdesc[UR14], tmem[UR21], tmem[UR34], idesc[UR35], !UPT ;  /* 0x00ff220e180075ea */ /* 0x0001e2000f800315 */
[----:B------:R0:W-:Y:S01]  /*4440*/  UTCBAR [UR4], URZ ;  /* 0x000000ff040073e9 */ /* 0x0001e200080000ff */
[----:B------:R-:W-:Y:S01]  /*4450*/  NOP ;  /* 0x0000000000007918 */ /* 0x000fe20000000000 */
.L_x_6:
[----:B0-----:R-:W-:Y:S01]  /*4460*/  UMOV UR4, URZ ;  /* 0x000000ff00047c82 */ /* 0x001fe20008000000 */
[----:B------:R-:W-:Y:S05]  /*4470*/  @!P3 BRA `(.L_x_7) ;  /* 0x0000001c00ecb947 */ /* 0x000fea0003800000 */
[----:B------:R-:W-:Y:S01]  /*4480*/  UIADD3 UR4, UPT, UPT, UR9, 0x4000, URZ ;  /* 0x0000400009047890 */ /* 0x000fe2000fffe0ff */
[----:B------:R-:W-:Y:S01]  /*4490*/  SHF.R.S32.HI R125, RZ, 0x1f, R114 ;  /* 0x0000001fff7d7819 */ /* 0x000fe20000011472 */
[----:B------:R-:W-:Y:S01]  /*44a0*/  UIADD3 UR5, UPT, UPT, UR9, 0x9000, URZ ;  /* 0x0000900009057890 */ /* 0x000fe2000fffe0ff */
[----:B------:R-:W-:Y:S01]  /*44b0*/  IMAD.MOV.U32 R124, RZ, RZ, RZ ;  /* 0x000000ffff7c7224 */ /* 0x000fe200078e00ff */
[----:B------:R-:W-:Y:S01]  /*44c0*/  USHF.R.U32.HI UR4, URZ, 0x4, UR4 ;  /* 0x00000004ff047899 */ /* 0x000fe20008011604 */
[----:B------:R-:W-:Y:S01]  /*44d0*/  LEA.HI R125, R125, R114, RZ, 0x5 ;  /* 0x000000727d7d7211 */ /* 0x000fe200078f28ff */
[----:B------:R-:W-:Y:S02]  /*44e0*/  USHF.R.U32.HI UR5, URZ, 0x4, UR5 ;  /* 0x00000004ff057899 */ /* 0x000fe40008011605 */
[----:B------:R-:W-:Y:S01]  /*44f0*/  USGXT.U32 UR16, UR4, 0xe ;  /* 0x0000000e0410789a */ /* 0x000fe20008000000 */
[----:B------:R-:W-:Y:S01]  /*4500*/  SHF.R.S32.HI R125, RZ, 0x5, R125 ;  /* 0x00000005ff7d7819 */ /* 0x000fe2000001147d */
[----:B------:R-:W-:-:S02]  /*4510*/  USHF.L.U32 UR13, UR6, 0x5, URZ ;  /* 0x00000005060d7899 */ /* 0x000fc400080006ff */
[----:B------:R-:W-:Y:S01]  /*4520*/  UIADD3 UR30, UP1, UPT, UR16, 0x100, URZ ;  /* 0x00000100101e7890 */ /* 0x000fe2000ff3e0ff */
[----:B------:R-:W-:Y:S01]  /*4530*/  VIMNMX R125, PT, PT, R125, 0x2, !PT ;  /* 0x000000027d7d7848 */ /* 0x000fe20007fe0100 */
[----:B------:R-:W-:Y:S01]  /*4540*/  UMOV UR4, URZ ;  /* 0x000000ff00047c82 */ /* 0x000fe20008000000 */
[----:B------:R-:W-:Y:S02]  /*4550*/  USHF.L.U32 UR20, UR7, 0x5, URZ ;  /* 0x0000000507147899 */ /* 0x000fe400080006ff */
[----:B------:R-:W-:Y:S01]  /*4560*/  UIADD3.X UR31, UPT, UPT, UR4, 0x40004040, URZ, UP1, !UPT ;  /* 0x40004040041f7890 */ /* 0x000fe20008ffe4ff */
[----:B------:R-:W-:Y:S01]  /*4570*/  VIADD R180, R125, 0xffffffff ;  /* 0xffffffff7db47836 */ /* 0x000fe20000000000 */
[----:B------:R-:W-:Y:S02]  /*4580*/  USGXT.U32 UR14, UR5, 0xe ;  /* 0x0000000e050e789a */ /* 0x000fe40008000000 */
[----:B------:R-:W-:Y:S02]  /*4590*/  USHF.R.S32.HI UR28, URZ, 0x1f, UR13 ;  /* 0x0000001fff1c7899 */ /* 0x000fe4000801140d */
[----:B------:R-:W-:-:S02]  /*45a0*/  USHF.R.S32.HI UR29, URZ, 0x1f, UR20 ;  /* 0x0000001fff1d7899 */ /* 0x000fc40008011414 */
[----:B------:R-:W-:Y:S02]  /*45b0*/  UIADD3.64 UR24, UPT, UPT, UR30, 0x100, URZ ;  /* 0x000001001e187897 */ /* 0x000fe4000fffe0ff */
[----:B------:R-:W-:Y:S01]  /*45c0*/  UIADD3.64 UR26, UPT, UPT, UR30, 0x200, URZ ;  /* 0x000002001e1a7897 */ /* 0x000fe2000fffe0ff */
[----:B------:R-:W-:Y:S01]  /*45d0*/  UMOV UR21, 0x1 ;  /* 0x0000000100157882 */ /* 0x000fe20000000000 */
[----:B------:R-:W-:Y:S01]  /*45e0*/  UMOV UR5, URZ ;  /* 0x000000ff00057c82 */ /* 0x000fe20008000000 */
[----:B------:R-:W-:-:S09]  /*45f0*/  UMOV UR15, 0xc0004010 ;  /* 0xc0004010000f7882 */ /* 0x000fd20000000000 */
.L_x_10:
[----:B------:R-:W-:Y:S01]  /*4600*/  IADD3 R168, P4, PT, R168, UR20, RZ ;  /* 0x00000014a8a87c10 */ /* 0x000fe2000ff9e0ff */
[----:B------:R-:W-:Y:S01]  /*4610*/  IMAD.U32 R124, R124, -0x80000000, RZ ;  /* 0x800000007c7c7824 */ /* 0x000fe200078e00ff */
[----:B------:R-:W-:Y:S02]  /*4620*/  IADD3 R170, P3, PT, R170, UR20, RZ ;  /* 0x00000014aaaa7c10 */ /* 0x000fe4000ff7e0ff */
[----:B------:R-:W-:Y:S02]  /*4630*/  IADD3.X R169, PT, PT, R169, UR29, RZ, P4, !PT ;  /* 0x0000001da9a97c10 */ /* 0x000fe4000a7fe4ff */
[----:B------:R-:W-:Y:S02]  /*4640*/  IADD3 R142, P4, PT, R142, UR20, RZ ;  /* 0x000000148e8e7c10 */ /* 0x000fe4000ff9e0ff */
[----:B------:R-:W-:Y:S02]  /*4650*/  IADD3 R166, P5, PT, R166, UR20, RZ ;  /* 0x00000014a6a67c10 */ /* 0x000fe4000ffbe0ff */
[----:B------:R-:W-:-:S02]  /*4660*/  IADD3.X R143, PT, PT, R143, UR29, RZ, P4, !PT ;  /* 0x0000001d8f8f7c10 */ /* 0x000fc4000a7fe4ff */
[----:B------:R-:W-:Y:S02]  /*4670*/  IADD3 R130, P4, PT, R130, UR20, RZ ;  /* 0x0000001482827c10 */ /* 0x000fe4000ff9e0ff */
[----:B------:R-:W-:Y:S02]  /*4680*/  IADD3 R146, P2, PT, R146, UR20, RZ ;  /* 0x0000001492927c10 */ /* 0x000fe4000ff5e0ff */
[----:B------:R-:W-:Y:S02]  /*4690*/  IADD3.X R131, PT, PT, R131, UR29, RZ, P4, !PT ;  /* 0x0000001d83837c10 */ /* 0x000fe4000a7fe4ff */
[----:B------:R-:W-:Y:S02]  /*46a0*/  IADD3 R164, P4, PT, R164, UR13, RZ ;  /* 0x0000000da4a47c10 */ /* 0x000fe4000ff9e0ff */
[----:B------:R-:W-:Y:S02]  /*46b0*/  IADD3.X R171, PT, PT, R171, UR29, RZ, P3, !PT ;  /* 0x0000001dabab7c10 */ /* 0x000fe40009ffe4ff */
[----:B------:R-:W-:-:S02]  /*46c0*/  IADD3.X R165, PT, PT, R165, UR28, RZ, P4, !PT ;  /* 0x0000001ca5a57c10 */ /* 0x000fc4000a7fe4ff */
[----:B------:R-:W-:Y:S02]  /*46d0*/  IADD3 R98, P4, PT, R98, UR13, RZ ;  /* 0x0000000d62627c10 */ /* 0x000fe4000ff9e0ff */
[----:B------:R-:W-:Y:S02]  /*46e0*/  IADD3.X R167, PT, PT, R167, UR29, RZ, P5, !PT ;  /* 0x0000001da7a77c10 */ /* 0x000fe4000affe4ff */
[----:B------:R-:W-:Y:S02]  /*46f0*/  IADD3.X R99, PT, PT, R99, UR28, RZ, P4, !PT ;  /* 0x0000001c63637c10 */ /* 0x000fe4000a7fe4ff */
[----:B------:R-:W-:Y:S02]  /*4700*/  IADD3 R52, P4, PT, R52, UR13, RZ ;  /* 0x0000000d34347c10 */ /* 0x000fe4000ff9e0ff */
[----:B------:R-:W-:Y:S02]  /*4710*/  IADD3.X R147, PT, PT, R147, UR29, RZ, P2, !PT ;  /* 0x0000001d93937c10 */ /* 0x000fe400097fe4ff */
[----:B------:R-:W-:-:S02]  /*4720*/  IADD3.X R53, PT, PT, R53, UR28, RZ, P4, !PT ;  /* 0x0000001c35357c10 */ /* 0x000fc4000a7fe4ff */
[----:B------:R-:W-:Y:S02]  /*4730*/  IADD3 R16, P4, PT, R16, UR13, RZ ;  /* 0x0000000d10107c10 */ /* 0x000fe4000ff9e0ff */
[----:B------:R-:W-:Y:S02]  /*4740*/  IADD3 R162, P6, PT, R162, UR20, RZ ;  /* 0x00000014a2a27c10 */ /* 0x000fe4000ffde0ff */
[----:B------:R-:W-:Y:S02]  /*4750*/  IADD3 R144, P3, PT, R144, UR20, RZ ;  /* 0x0000001490907c10 */ /* 0x000fe4000ff7e0ff */
[----:B------:R-:W-:Y:S02]  /*4760*/  IADD3 R138, P5, PT, R138, UR20, RZ ;  /* 0x000000148a8a7c10 */ /* 0x000fe4000ffbe0ff */
[----:B------:R-:W-:Y:S02]  /*4770*/  IADD3 R134, P2, PT, R134, UR20, RZ ;  /* 0x0000001486867c10 */ /* 0x000fe4000ff5e0ff */
[----:B------:R-:W-:-:S02]  /*4780*/  IADD3.X R17, PT, PT, R17, UR28, RZ, P4, !PT ;  /* 0x0000001c11117c10 */ /* 0x000fc4000a7fe4ff */
[----:B------:R-:W-:Y:S02]  /*4790*/  IADD3 R96, P4, PT, R96, UR13, RZ ;  /* 0x0000000d60607c10 */ /* 0x000fe4000ff9e0ff */
[----:B------:R-:W-:Y:S02]  /*47a0*/  IADD3.X R163, PT, PT, R163, UR29, RZ, P6, !PT ;  /* 0x0000001da3a37c10 */ /* 0x000fe4000b7fe4ff */
[----:B------:R-:W-:Y:S02]  /*47b0*/  IADD3.X R145, PT, PT, R145, UR29, RZ, P3, !PT ;  /* 0x0000001d91917c10 */ /* 0x000fe40009ffe4ff */
[----:B------:R-:W-:Y:S02]  /*47c0*/  IADD3.X R139, PT, PT, R139, UR29, RZ, P5, !PT ;  /* 0x0000001d8b8b7c10 */ /* 0x000fe4000affe4ff */
[----:B------:R-:W-:Y:S02]  /*47d0*/  IADD3.X R135, PT, PT, R135, UR29, RZ, P2, !PT ;  /* 0x0000001d87877c10 */ /* 0x000fe400097fe4ff */
[----:B------:R-:W-:-:S02]  /*47e0*/  IADD3 R136, P6, PT, R136, UR20, RZ ;  /* 0x0000001488887c10 */ /* 0x000fc4000ffde0ff */
[----:B------:R-:W-:Y:S02]  /*47f0*/  IADD3 R132, P3, PT, R132, UR20, RZ ;  /* 0x0000001484847c10 */ /* 0x000fe4000ff7e0ff */
[----:B------:R-:W-:Y:S02]  /*4800*/  IADD3 R128, P5, PT, R128, UR20, RZ ;  /* 0x0000001480807c10 */ /* 0x000fe4000ffbe0ff */
[----:B------:R-:W-:Y:S02]  /*4810*/  IADD3 R122, P2, PT, R122, UR20, RZ ;  /* 0x000000147a7a7c10 */ /* 0x000fe4000ff5e0ff */
[----:B------:R-:W-:Y:S02]  /*4820*/  IADD3.X R97, PT, PT, R97, UR28, RZ, P4, !PT ;  /* 0x0000001c61617c10 */ /* 0x000fe4000a7fe4ff */
[----:B------:R-:W-:Y:S02]  /*4830*/  IADD3 R62, P4, PT, R62, UR13, RZ ;  /* 0x0000000d3e3e7c10 */ /* 0x000fe4000ff9e0ff */
[----:B------:R-:W-:-:S02]  /*4840*/  IADD3.X R137, PT, PT, R137, UR29, RZ, P6, !PT ;  /* 0x0000001d89897c10 */ /* 0x000fc4000b7fe4ff */
[----:B------:R-:W-:Y:S02]  /*4850*/  IADD3.X R133, PT, PT, R133, UR29, RZ, P3, !PT ;  /* 0x0000001d85857c10 */ /* 0x000fe40009ffe4ff */
[----:B------:R-:W-:Y:S02]  /*4860*/  IADD3.X R129, PT, PT, R129, UR29, RZ, P5, !PT ;  /* 0x0000001d81817c10 */ /* 0x000fe4000affe4ff */
[----:B------:R-:W-:Y:S02]  /*4870*/  IADD3.X R123, PT, PT, R123, UR29, RZ, P2, !PT ;  /* 0x0000001d7b7b7c10 */ /* 0x000fe400097fe4ff */
[----:B------:R-:W-:Y:S02]  /*4880*/  IADD3 R126, P6, PT, R126, UR20, RZ ;  /* 0x000000147e7e7c10 */ /* 0x000fe4000ffde0ff */
[----:B------:R-:W-:Y:S02]  /*4890*/  IADD3 R120, P3, PT, R120, UR20, RZ ;  /* 0x0000001478787c10 */ /* 0x000fe4000ff7e0ff */
[----:B------:R-:W-:-:S02]  /*48a0*/  IADD3 R156, P5, PT, R156, UR13, RZ ;  /* 0x0000000d9c9c7c10 */ /* 0x000fc4000ffbe0ff */
[----:B------:R-:W-:Y:S02]  /*48b0*/  IADD3 R116, P2, PT, R116, UR13, RZ ;  /* 0x0000000d74747c10 */ /* 0x000fe4000ff5e0ff */
[----:B------:R-:W-:Y:S02]  /*48c0*/  IADD3.X R63, PT, PT, R63, UR28, RZ, P4, !PT ;  /* 0x0000001c3f3f7c10 */ /* 0x000fe4000a7fe4ff */
[----:B------:R-:W-:Y:S02]  /*48d0*/  IADD3 R18, P4, PT, R18, UR13, RZ ;  /* 0x0000000d12127c10 */ /* 0x000fe4000ff9e0ff */
[----:B------:R-:W-:Y:S02]  /*48e0*/  IADD3.X R127, PT, PT, R127, UR29, RZ, P6, !PT ;  /* 0x0000001d7f7f7c10 */ /* 0x000fe4000b7fe4ff */
[----:B------:R-:W-:Y:S02]  /*48f0*/  IADD3.X R121, PT, PT, R121, UR29, RZ, P3, !PT ;  /* 0x0000001d79797c10 */ /* 0x000fe40009ffe4ff */
[----:B------:R-:W-:-:S02]  /*4900*/  IADD3.X R157, PT, PT, R157, UR28, RZ, P5, !PT ;  /* 0x0000001c9d9d7c10 */ /* 0x000fc4000affe4ff */
[----:B------:R-:W-:Y:S02]  /*4910*/  IADD3.X R117, PT, PT, R117, UR28, RZ, P2, !PT ;  /* 0x0000001c75757c10 */ /* 0x000fe400097fe4ff */
        /* <DEDUP_REMOVED lines=43> */
[----:B------:R-:W-:Y:S02]  /*4bd0*/  IADD3.X R65, PT, PT, R65, UR28, RZ, P3, !PT ;  /* 0x0000001c41417c10 */ /* 0x000fe40009ffe4ff */
[----:B------:R-:W-:Y:S02]  /*4be0*/  IADD3.X R49, PT, PT, R49, UR28, RZ, P5, !PT ;  /* 0x0000001c31317c10 */ /* 0x000fe4000affe4ff */
[----:B------:R-:W-:Y:S02]  /*4bf0*/  IADD3.X R33, PT, PT, R33, UR28, RZ, P2, !PT ;  /* 0x0000001c21217c10 */ /* 0x000fe400097fe4ff */
[----:B------:R-:W-:Y:S01]  /*4c00*/  IADD3.X R27, PT, PT, R27, UR28, RZ, P4, !PT ;  /* 0x0000001c1b1b7c10 */ /* 0x000fe2000a7fe4ff */
[----:B0-----:R-:W0:Y:S01]  /*4c10*/  SYNCS.PHASECHK.TRANS64.TRYWAIT P4, [UR11], R124 ;  /* 0x0000007cff0075a7 */ /* 0x001e22000808110b */
[----:B------:R-:W-:-:S02]  /*4c20*/  IADD3 R46, P6, PT, R46, UR13, RZ ;  /* 0x0000000d2e2e7c10 */ /* 0x000fc4000ffde0ff */
[----:B------:R-:W-:Y:S02]  /*4c30*/  IADD3 R30, P3, PT, R30, UR13, RZ ;  /* 0x0000000d1e1e7c10 */ /* 0x000fe4000ff7e0ff */
[----:B------:R-:W-:Y:S02]  /*4c40*/  IADD3 R14, P5, PT, R14, UR13, RZ ;  /* 0x0000000d0e0e7c10 */ /* 0x000fe4000ffbe0ff */
        /* <DEDUP_REMOVED lines=61> */
[----:B------:R-:W-:Y:S02]  /*5020*/  ISETP.GT.AND P6, PT, R4, RZ, PT ;  /* 0x000000ff0400720c */ /* 0x000fe40003fc4270 */
[----:B------:R-:W-:Y:S01]  /*5030*/  PRMT R246, RZ, 0x7610, R246 ;  /* 0x00007610fff67816 */ /* 0x000fe200000000f6 */
[----:B0-----:R-:W-:Y:S10]  /*5040*/  @!P4 BRA `(.L_x_8) ;  /* 0x000000a800a0c947 */ /* 0x001ff40003800000 */
.L_x_16:
[C---:B------:R-:W-:Y:S01]  /*5050*/  ISETP.GT.AND P4, PT, R4.reuse, 0x10, PT ;  /* 0x000000100400780c */ /* 0x040fe20003f84270 */
[----:B------:R-:W2:Y:S01]  /*5060*/  @P6 LDG.E.U8 R246, desc[UR22][R6.64] ;  /* 0x0000001606f66981 */ /* 0x000ea2000c1e1100 */
[----:B------:R-:W-:Y:S02]  /*5070*/  ISETP.GT.AND P5, PT, R4, 0x18, PT ;  /* 0x000000180400780c */ /* 0x000fe40003fa4270 */
[----:B------:R-:W-:Y:S02]  /*5080*/  PRMT R239, RZ, 0x7610, R239 ;  /* 0x00007610ffef7816 */ /* 0x000fe400000000ef */
[----:B------:R-:W-:Y:S02]  /*5090*/  PRMT R125, RZ, 0x7610, R125 ;  /* 0x00007610ff7d7816 */ /* 0x000fe4000000007d */
[----:B------:R-:W-:Y:S02]  /*50a0*/  PRMT R124, RZ, 0x7610, R124 ;  /* 0x00007610ff7c7816 */ /* 0x000fe4000000007c */
[----:B------:R-:W-:-:S02]  /*50b0*/  PRMT R243, RZ, 0x7610, R243 ;  /* 0x00007610fff37816 */ /* 0x000fc400000000f3 */
[----:B------:R-:W-:Y:S01]  /*50c0*/  ISETP.GT.AND P3, PT, R4, 0x8, PT ;  /* 0x000000080400780c */ /* 0x000fe20003f64270 */
[----:B------:R-:W3:Y:S01]  /*50d0*/  @P4 LDG.E.U8 R239, desc[UR22][R14.64] ;  /* 0x000000160eef4981 */ /* 0x000ee2000c1e1100 */
[----:B------:R-:W-:-:S03]  /*50e0*/  PRMT R248, RZ, 0x7610, R248 ;  /* 0x00007610fff87816 */ /* 0x000fc600000000f8 */
[----:B------:R-:W4:Y:S04]  /*50f0*/  @P5 LDG.E.U8 R125, desc[UR22][R16.64] ;  /* 0x00000016107d5981 */ /* 0x000f28000c1e1100 */
[----:B------:R-:W5:Y:S04]  /*5100*/  @P5 LDG.E.U8 R124, desc[UR22][R20.64] ;  /* 0x00000016147c5981 */ /* 0x000f68000c1e1100 */
[----:B------:R-:W2:Y:S01]  /*5110*/  @P4 LDG.E.U8 R243, desc[UR22][R18.64] ;  /* 0x0000001612f34981 */ /* 0x000ea2000c1e1100 */
[----:B------:R-:W-:Y:S02]  /*5120*/  PRMT R250, RZ, 0x7610, R250 ;  /* 0x00007610fffa7816 */ /* 0x000fe400000000fa */
[----:B------:R-:W-:Y:S01]  /*5130*/  PRMT R252, RZ, 0x7610, R252 ;  /* 0x00007610fffc7816 */ /* 0x000fe200000000fc */
[----:B------:R-:W2:Y:S04]  /*5140*/  @P6 LDG.E.U8 R248, desc[UR22][R8.64] ;  /* 0x0000001608f86981 */ /* 0x000ea8000c1e1100 */
[----:B------:R-:W2:Y:S01]  /*5150*/  @P3 LDG.E.U8 R250, desc[UR22][R10.64] ;  /* 0x000000160afa3981 */ /* 0x000ea2000c1e1100 */
[----:B------:R-:W-:-:S03]  /*5160*/  ISETP.GT.AND P2, PT, R4, 0x1, PT ;  /* 0x000000010400780c */ /* 0x000fc60003f44270 */
[----:B------:R-:W2:Y:S01]  /*5170*/  @P3 LDG.E.U8 R252, desc[UR22][R12.64] ;  /* 0x000000160cfc3981 */ /* 0x000ea2000c1e1100 */
[----:B------:R-:W-:Y:S02]  /*5180*/  PRMT R247, RZ, 0x7610, R247 ;  /* 0x00007610fff77816 */ /* 0x000fe400000000f7 */
[----:B------:R-:W-:Y:S02]  /*5190*/  PRMT R245, RZ, 0x7610, R245 ;  /* 0x00007610fff57816 */ /* 0x000fe400000000f5 */
[----:B------:R-:W-:-:S05]  /*51a0*/  ISETP.GT.AND P3, PT, R4, 0x2, PT ;  /* 0x000000020400780c */ /* 0x000fca0003f64270 */
[----:B------:R-:W2:Y:S04]  /*51b0*/  @P2 LDG.E.U8 R247, desc[UR22][R22.64] ;  /* 0x0000001616f72981 */ /* 0x000ea8000c1e1100 */
[----:B------:R-:W2:Y:S01]  /*51c0*/  @P2 LDG.E.U8 R245, desc[UR22][R24.64] ;  /* 0x0000001618f52981 */ /* 0x000ea2000c1e1100 */
[----:B------:R-:W-:Y:S02]  /*51d0*/  ISETP.GT.AND P2, PT, R4, 0x4, PT ;  /* 0x000000040400780c */ /* 0x000fe40003f44270 */
[----:B------:R-:W-:Y:S02]  /*51e0*/  PRMT R186, RZ, 0x7610, R186 ;  /* 0x00007610ffba7816 */ /* 0x000fe400000000ba */
[----:B------:R-:W-:Y:S02]  /*51f0*/  PRMT R188, RZ, 0x7610, R188 ;  /* 0x00007610ffbc7816 */ /* 0x000fe400000000bc */
[----:B------:R-:W-:-:S02]  /*5200*/  PRMT R182, RZ, 0x7610, R182 ;  /* 0x00007610ffb67816 */ /* 0x000fc400000000b6 */
[----:B------:R-:W-:Y:S01]  /*5210*/  PRMT R184, RZ, 0x7610, R184 ;  /* 0x00007610ffb87816 */ /* 0x000fe200000000b8 */
[----:B------:R-:W2:Y:S01]  /*5220*/  @P3 LDG.E.U8 R186, desc[UR22][R38.64] ;  /* 0x0000001626ba3981 */ /* 0x000ea2000c1e1100 */
[----:B------:R-:W-:-:S03]  /*5230*/  ISETP.GT.AND P4, PT, R4, 0x3, PT ;  /* 0x000000030400780c */ /* 0x000fc60003f84270 */
[----:B------:R-:W2:Y:S01]  /*5240*/  @P3 LDG.E.U8 R188, desc[UR22][R40.64] ;  /* 0x0000001628bc3981 */ /* 0x000ea2000c1e1100 */
[----:B------:R-:W-:-:S03]  /*5250*/  ISETP.GT.AND P3, PT, R4, 0x9, PT ;  /* 0x000000090400780c */ /* 0x000fc60003f64270 */
        /* <DEDUP_REMOVED lines=8> */
[----:B------:R-:W-:Y:S02]  /*52e0*/  PRMT R191, RZ, 0x7610, R191 ;  /* 0x00007610ffbf7816 */ /* 0x000fe400000000bf */
[----:B------:R-:W-:Y:S01]  /*52f0*/  PRMT R193, RZ, 0x7610, R193 ;  /* 0x00007610ffc17816 */ /* 0x000fe200000000c1 */
[----:B------:R-:W2:Y:S01]  /*5300*/  @P4 LDG.E.U8 R183, desc[UR22][R56.64] ;  /* 0x0000001638b74981 */ /* 0x000ea2000c1e1100 */
[----:B------:R-:W-:-:S03]  /*5310*/  ISETP.GT.AND P4, PT, R4, 0x5, PT ;  /* 0x000000050400780c */ /* 0x000fc60003f84270 */
[----:B------:R-:W2:Y:S04]  /*5320*/  @P3 LDG.E.U8 R241, desc[UR22][R26.64] ;  /* 0x000000161af13981 */ /* 0x000ea8000c1e1100 */
[----:B------:R-:W2:Y:S04]  /*5330*/  @P2 LDG.E.U8 R189, desc[UR22][R148.64] ;  /* 0x0000001694bd2981 */ /* 0x000ea8000c1e1100 */
[----:B------:R-:W2:Y:S01]  /*5340*/  @P2 LDG.E.U8 R191, desc[UR22][R150.64] ;  /* 0x0000001696bf2981 */ /* 0x000ea2000c1e1100 */
[----:B------:R-:W-:-:S03]  /*5350*/  ISETP.GT.AND P2, PT, R4, 0xb, PT ;  /* 0x0000000b0400780c */ /* 0x000fc60003f44270 */
[----:B------:R-:W2:Y:S01]  /*5360*/  @P3 LDG.E.U8 R193, desc[UR22][R28.64] ;  /* 0x000000161cc13981 */ /* 0x000ea2000c1e1100 */
[----:B------:R-:W-:Y:S02]  /*5370*/  ISETP.GT.AND P3, PT, R4, 0xc, PT ;  /* 0x0000000c0400780c */ /* 0x000fe40003f64270 */
[----:B------:R-:W-:Y:S02]  /*5380*/  PRMT R185, RZ, 0x7610, R185 ;  /* 0x00007610ffb97816 */ /* 0x000fe400000000b9 */
[----:B------:R-:W-:Y:S02]  /*5390*/  PRMT R187, RZ, 0x7610, R187 ;  /* 0x00007610ffbb7816 */ /* 0x000fe400000000bb */
[----:B------:R-:W-:Y:S02]  /*53a0*/  PRMT R195, RZ, 0x7610, R195 ;  /* 0x00007610ffc37816 */ /* 0x000fe400000000c3 */
[----:B------:R-:W-:Y:S01]  /*53b0*/  PRMT R197, RZ, 0x7610, R197 ;  /* 0x00007610ffc57816 */ /* 0x000fe200000000c5 */
[----:B------:R-:W2:Y:S01]  /*53c0*/  @P4 LDG.E.U8 R185, desc[UR22][R86.64] ;  /* 0x0000001656b94981 */ /* 0x000ea2000c1e1100 */
[----:B------:R-:W-:-:S02]  /*53d0*/  PRMT R198, RZ, 0x7610, R198 ;  /* 0x00007610ffc67816 */ /* 0x000fc400000000c6 */
[----:B------:R-:W-:Y:S01]  /*53e0*/  PRMT R200, RZ, 0x7610, R200 ;  /* 0x00007610ffc87816 */ /* 0x000fe200000000c8 */
[----:B------:R-:W2:Y:S01]  /*53f0*/  @P4 LDG.E.U8 R187, desc[UR22][R88.64] ;  /* 0x0000001658bb4981 */ /* 0x000ea2000c1e1100 */
[----:B------:R-:W-:-:S03]  /*5400*/  ISETP.GT.AND P4, PT, R4, 0xa, PT ;  /* 0x0000000a0400780c */ /* 0x000fc60003f84270 */
[----:B------:R-:W2:Y:S04]  /*5410*/  @P2 LDG.E.U8 R195, desc[UR22][R58.64] ;  /* 0x000000163ac32981 */ /* 0x000ea8000c1e1100 */
        /* <DEDUP_REMOVED lines=73> */
[C---:B------:R-:W-:Y:S02]  /*58b0*/  ISETP.GT.AND P5, PT, R4.reuse, 0x6, PT ;  /* 0x000000060400780c */ /* 0x040fe40003fa4270 */
[C---:B------:R-:W-:Y:S01]  /*58c0*/  ISETP.GT.AND P4, PT, R4.reuse, 0x1b, PT ;  /* 0x0000001b0400780c */ /* 0x040fe20003f84270 */
        /* <DEDUP_REMOVED lines=14> */
[----:B------:R-:W-:Y:S02]  /*59b0*/  PRMT R235, RZ, 0x7610, R235 ;  /* 0x00007610ffeb7816 */ /* 0x000fe400000000eb */
[----:B------:R-:W-:Y:S01]  /*59c0*/  PRMT R237, RZ, 0x7610, R237 ;  /* 0x00007610ffed7816 */ /* 0x000fe200000000ed */
[----:B------:R-:W2:Y:S04]  /*59d0*/  @P4 LDG.E.U8 R227, desc[UR22][R66.64] ;  /* 0x0000001642e34981 */ /* 0x000ea8000c1e1100 */
[----:B------:R-:W2:Y:S04]  /*59e0*/  @P4 LDG.E.U8 R229, desc[UR22][R68.64] ;  /* 0x0000001644e54981 */ /* 0x000ea8000c1e1100 */
[----:B------:R-:W2:Y:S04]  /*59f0*/  @P2 LDG.E.U8 R226, desc[UR22][R116.64] ;  /* 0x0000001674e22981 */ /* 0x000ea8000c1e1100 */
[----:B------:R-:W2:Y:S04]  /*5a00*/  @P2 LDG.E.U8 R228, desc[UR22][R118.64] ;  /* 0x0000001676e42981 */ /* 0x000ea8000c1e1100 */
[----:B------:R-:W2:Y:S04]  /*5a10*/  @P3 LDG.E.U8 R235, desc[UR22][R156.64] ;  /* 0x000000169ceb3981 */ /* 0x000ea8000c1e1100 */
[----:B------:R-:W2:Y:S01]  /*5a20*/  @P3 LDG.E.U8 R237, desc[UR22][R164.64] ;  /* 0x00000016a4ed3981 */ /* 0x000ea2000c1e1100 */
[----:B------:R-:W-:Y:S01]  /*5a30*/  BAR.SYNC.DEFER_BLOCKING 0x0 ;  /* 0x0000000000007b1d */ /* 0x000fe20000010000 */
[----:B------:R-:W-:-:S02]  /*5a40*/  ISETP.GE.AND P2, PT, R5, R4, PT ;  /* 0x000000040500720c */ /* 0x000fc40003f46270 */
[----:B------:R-:W-:Y:S02]  /*5a50*/  PRMT R249, RZ, 0x7610, R249 ;  /* 0x00007610fff97816 */ /* 0x000fe400000000f9 */
[----:B------:R-:W-:Y:S01]  /*5a60*/  PRMT R230, RZ, 0x7610, R230 ;  /* 0x00007610ffe67816 */ /* 0x000fe200000000e6 */
[----:B---3--:R0:W-:Y:S04]  /*5a70*/  STS.U8 [R115+UR9+0x4800], R239 ;  /* 0x004800ef73007988 */ /* 0x0081e80008000009 */
[----:B----4-:R1:W-:Y:S04]  /*5a80*/  STS.U8 [R115+UR9+0x4c00], R125 ;  /* 0x004c007d73007988 */ /* 0x0103e80008000009 */
[----:B-----5:R3:W-:Y:S01]  /*5a90*/  STS.U8 [R115+UR9+0x6c00], R124 ;  /* 0x006c007c73007988 */ /* 0x0207e20008000009 */
[----:B0-----:R-:W-:-:S03]  /*5aa0*/  PRMT R239, RZ, 0x7610, R239 ;  /* 0x00007610ffef7816 */ /* 0x001fc600000000ef */
[----:B--2---:R0:W-:Y:S01]  /*5ab0*/  STS.U8 [R115+UR9+0x6800], R243 ;  /* 0x006800f373007988 */ /* 0x0041e20008000009 */
[----:B-1----:R-:W-:Y:S01]  /*5ac0*/  @!P2 IMAD.MOV.U32 R125, RZ, RZ, R163 ;  /* 0x000000ffff7da224 */ /* 0x002fe200078e00a3 */
[----:B------:R-:W-:Y:S02]  /*5ad0*/  PRMT R232, RZ, 0x7610, R232 ;  /* 0x00007610ffe87816 */ /* 0x000fe400000000e8 */
[----:B------:R1:W-:Y:S01]  /*5ae0*/  STS.U8 [R115+UR9+0x4000], R246 ;  /* 0x004000f673007988 */ /* 0x0003e20008000009 */
[----:B---3--:R-:W-:Y:S01]  /*5af0*/  @!P2 IMAD.MOV.U32 R124, RZ, RZ, R162 ;  /* 0x000000ffff7ca224 */ /* 0x008fe200078e00a2 */
[----:B------:R-:W-:Y:S02]  /*5b00*/  PRMT R234, RZ, 0x7610, R234 ;  /* 0x00007610ffea7816 */ /* 0x000fe400000000ea */
[----:B------:R2:W-:Y:S01]  /*5b10*/  STS.U8 [R115+UR9+0x6000], R248 ;  /* 0x006000f873007988 */ /* 0x0005e20008000009 */
[----:B0-----:R-:W-:-:S03]  /*5b20*/  PRMT R243, RZ, 0x7610, R243 ;  /* 0x00007610fff37816 */ /* 0x001fc600000000f3 */
[----:B------:R0:W3:Y:S01]  /*5b30*/  @!P2 LDG.E.U8 R239, desc[UR22][R124.64] ;  /* 0x000000167cefa981 */ /* 0x0000e2000c1e1100 */
[----:B------:R-:W-:Y:S02]  /*5b40*/  PRMT R236, RZ, 0x7610, R236 ;  /* 0x00007610ffec7816 */ /* 0x000fe400000000ec */
[----:B------:R-:W-:Y:S01]  /*5b50*/  PRMT R238, RZ, 0x7610, R238 ;  /* 0x00007610ffee7816 */ /* 0x000fe200000000ee */
[----:B------:R4:W-:Y:S01]  /*5b60*/  STS.U8 [R115+UR9+0x4400], R250 ;  /* 0x004400fa73007988 */ /* 0x0009e20008000009 */
[----:B------:R-:W-:Y:S02]  /*5b70*/  PRMT R240, RZ, 0x7610, R240 ;  /* 0x00007610fff07816 */ /* 0x000fe400000000f0 */
[----:B------:R-:W-:Y:S01]  /*5b80*/  PRMT R242, RZ, 0x7610, R242 ;  /* 0x00007610fff27816 */ /* 0x000fe200000000f2 */
[----:B------:R5:W-:Y:S01]  /*5b90*/  STS.U8 [R115+UR9+0x6400], R252 ;  /* 0x006400fc73007988 */ /* 0x000be20008000009 */
[----:B0-----:R-:W-:Y:S02]  /*5ba0*/  @!P2 IMAD.MOV.U32 R124, RZ, RZ, R166 ;  /* 0x000000ffff7ca224 */ /* 0x001fe400078e00a6 */
[----:B------:R-:W-:Y:S01]  /*5bb0*/  @!P2 IMAD.MOV.U32 R125, RZ, RZ, R167 ;  /* 0x000000ffff7da224 */ /* 0x000fe200078e00a7 */
[----:B------:R-:W-:Y:S01]  /*5bc0*/  PRMT R244, RZ, 0x7610, R244 ;  /* 0x00007610fff47816 */ /* 0x000fe200000000f4 */
[----:B------:R-:W3:Y:S04]  /*5bd0*/  @!P2 LDG.E.U8 R230, desc[UR22][R120.64] ;  /* 0x0000001678e6a981 */ /* 0x000ee8000c1e1100 */
[----:B------:R0:W3:Y:S01]  /*5be0*/  @!P2 LDG.E.U8 R243, desc[UR22][R124.64] ;  /* 0x000000167cf3a981 */ /* 0x0000e2000c1e1100 */
[----:B-1----:R-:W-:-:S02]  /*5bf0*/  PRMT R246, RZ, 0x7610, R246 ;  /* 0x00007610fff67816 */ /* 0x002fc400000000f6 */
[----:B--2---:R-:W-:Y:S01]  /*5c00*/  PRMT R248, RZ, 0x7610, R248 ;  /* 0x00007610fff87816 */ /* 0x004fe200000000f8 */
[----:B------:R-:W2:Y:S01]  /*5c10*/  @!P2 LDG.E.U8 R232, desc[UR22][R122.64] ;  /* 0x000000167ae8a981 */ /* 0x000ea2000c1e1100 */
[----:B----4-:R-:W-:Y:S02]  /*5c20*/  PRMT R250, RZ, 0x7610, R250 ;  /* 0x00007610fffa7816 */ /* 0x010fe400000000fa */
[----:B-----5:R-:W-:Y:S01]  /*5c30*/  PRMT R252, RZ, 0x7610, R252 ;  /* 0x00007610fffc7816 */ /* 0x020fe200000000fc */
[----:B------:R-:W4:Y:S01]  /*5c40*/  @!P2 LDG.E.U8 R234, desc[UR22][R126.64] ;  /* 0x000000167eeaa981 */ /* 0x000f22000c1e1100 */
[----:B0-----:R-:W-:Y:S02]  /*5c50*/  @!P2 IMAD.MOV.U32 R124, RZ, RZ, R168 ;  /* 0x000000ffff7ca224 */ /* 0x001fe400078e00a8 */
[----:B------:R-:W-:Y:S01]  /*5c60*/  @!P2 IMAD.MOV.U32 R125, RZ, RZ, R169 ;  /* 0x000000ffff7da224 */ /* 0x000fe200078e00a9 */
[----:B------:R-:W-:Y:S01]  /*5c70*/  PRMT R251, RZ, 0x7610, R251 ;  /* 0x00007610fffb7816 */ /* 0x000fe200000000fb */
[----:B------:R-:W5:Y:S04]  /*5c80*/  @!P2 LDG.E.U8 R236, desc[UR22][R128.64] ;  /* 0x0000001680eca981 */ /* 0x000f68000c1e1100 */
[----:B------:R0:W2:Y:S04]  /*5c90*/  @!P2 LDG.E.U8 R249, desc[UR22][R124.64] ;  /* 0x000000167cf9a981 */ /* 0x0000a8000c1e1100 */
[----:B------:R-:W2:Y:S04]  /*5ca0*/  @!P2 LDG.E.U8 R238, desc[UR22][R130.64] ;  /* 0x0000001682eea981 */ /* 0x000ea8000c1e1100 */
[----:B------:R-:W2:Y:S01]  /*5cb0*/  @!P2 LDG.E.U8 R240, desc[UR22][R132.64] ;  /* 0x0000001684f0a981 */ /* 0x000ea2000c1e1100 */
[----:B0-----:R-:W-:-:S02]  /*5cc0*/  @!P2 IMAD.MOV.U32 R124, RZ, RZ, R170 ;  /* 0x000000ffff7ca224 */ /* 0x001fc400078e00aa */
[----:B------:R-:W-:Y:S01]  /*5cd0*/  @!P2 IMAD.MOV.U32 R125, RZ, RZ, R171 ;  /* 0x000000ffff7da224 */ /* 0x000fe200078e00ab */
[----:B------:R-:W2:Y:S04]  /*5ce0*/  @!P2 LDG.E.U8 R242, desc[UR22][R134.64] ;  /* 0x0000001686f2a981 */ /* 0x000ea8000c1e1100 */
[----:B------:R-:W2:Y:S04]  /*5cf0*/  @!P2 LDG.E.U8 R244, desc[UR22][R136.64] ;  /* 0x0000001688f4a981 */ /* 0x000ea8000c1e1100 */
[----:B------:R-:W2:Y:S04]  /*5d00*/  @!P2 LDG.E.U8 R246, desc[UR22][R138.64] ;  /* 0x000000168af6a981 */ /* 0x000ea8000c1e1100 */
[----:B------:R-:W2:Y:S04]  /*5d10*/  @!P2 LDG.E.U8 R248, desc[UR22][R142.64] ;  /* 0x000000168ef8a981 */ /* 0x000ea8000c1e1100 */
[----:B------:R-:W2:Y:S04]  /*5d20*/  @!P2 LDG.E.U8 R250, desc[UR22][R144.64] ;  /* 0x0000001690faa981 */ /* 0x000ea8000c1e1100 */
[----:B------:R-:W2:Y:S04]  /*5d30*/  @!P2 LDG.E.U8 R252, desc[UR22][R146.64] ;  /* 0x0000001692fca981 */ /* 0x000ea8000c1e1100 */
[----:B------:R-:W2:Y:S04]  /*5d40*/  @!P2 LDG.E.U8 R251, desc[UR22][R124.64] ;  /* 0x000000167cfba981 */ /* 0x000ea8000c1e1100 */
[----:B------:R0:W-:Y:S04]  /*5d50*/  STS.U8 [R172+UR9+0x4080], R247 ;  /* 0x004080f7ac007988 */ /* 0x0001e80008000009 */
[----:B------:R0:W-:Y:S04]  /*5d60*/  STS.U8 [R172+UR9+0x6080], R245 ;  /* 0x006080f5ac007988 */ /* 0x0001e80008000009 */
[----:B------:R0:W-:Y:S04]  /*5d70*/  STS.U8 [R172+UR9+0x4480], R241 ;  /* 0x004480f1ac007988 */ /* 0x0001e80008000009 */
[----:B------:R0:W-:Y:S01]  /*5d80*/  STS.U8 [R172+UR9+0x6480], R193 ;  /* 0x006480c1ac007988 */ /* 0x0001e20008000009 */
[----:B------:R-:W-:Y:S01]  /*5d90*/  ULEA UR11, UR21, UR9, 0x3 ;  /* 0x00000009150b7291 */ /* 0x000fe2000f8e18ff */
[----:B------:R-:W-:-:S03]  /*5da0*/  UMOV UR4, UR5 ;  /* 0x0000000500047c82 */ /* 0x000fc60008000000 */
[----:B------:R-:W-:Y:S01]  /*5db0*/  UIADD3 UR11, UPT, UPT, UR11, 0xa000, URZ ;  /* 0x0000a0000b0b7890 */ /* 0x000fe2000fffe0ff */
        /* <DEDUP_REMOVED lines=52> */
[----:B---3--:R0:W-:Y:S04]  /*6100*/  STS.U8 [R179+UR9+0x9000], R230 ;  /* 0x009000e6b3007988 */ /* 0x0081e80008000009 */
[----:B--2---:R0:W-:Y:S04]  /*6110*/  STS.U8 [R179+UR9+0x9100], R232 ;  /* 0x009100e8b3007988 */ /* 0x0041e80008000009 */
[----:B----4-:R0:W-:Y:S04]  /*6120*/  STS.U8 [R179+UR9+0x9200], R234 ;  /* 0x009200eab3007988 */ /* 0x0101e80008000009 */
[----:B-----5:R0:W-:Y:S04]  /*6130*/  STS.U8 [R179+UR9+0x9300], R236 ;  /* 0x009300ecb3007988 */ /* 0x0201e80008000009 */
        /* <DEDUP_REMOVED lines=12> */
[----:B------:R1:W-:Y:S06]  /*6200*/  MEMBAR.ALL.CTA ;  /* 0x0000000000007992 */ /* 0x0003ec0000008000 */
[----:B-1----:R-:W1:Y:S02]  /*6210*/  FENCE.VIEW.ASYNC.S ;  /* 0x00000000000073c6 */ /* 0x002e640000000000 */
[----:B-1----:R-:W-:Y:S06]  /*6220*/  BAR.SYNC.DEFER_BLOCKING 0x0 ;  /* 0x0000000000007b1d */ /* 0x002fec0000010000 */
[----:B------:R-:W-:Y:S05]  /*6230*/  @P0 BRA `(.L_x_9) ;  /* 0x0000000000540947 */ /* 0x000fea0003800000 */
[----:B------:R-:W-:Y:S02]  /*6240*/  UIADD3 UR32, UPT, UPT, UR8, 0x80, URZ ;  /* 0x0000008008207890 */ /* 0x000fe4000fffe0ff */
[----:B------:R-:W-:Y:S02]  /*6250*/  UIADD3 UR33, UPT, UPT, UR8, 0x100, URZ ;  /* 0x0000010008217890 */ /* 0x000fe4000fffe0ff */
[----:B------:R-:W-:Y:S01]  /*6260*/  UIADD3 UR38, UPT, UPT, UR8, 0x180, URZ ;  /* 0x0000018008267890 */ /* 0x000fe2000fffe0ff */
        /* <DEDUP_REMOVED lines=9> */
[----:B------:R1:W-:Y:S01]  /*6300*/  UTCQMMA gdesc[UR16], gdesc[UR14], tmem[UR8], tmem[UR18], idesc[UR19], UPT ;  /* 0x00ff120e100075ea */ /* 0x0003e2000b800308 */
[----:B------:R-:W-:Y:S01]  /*6310*/  UMOV UR40, 0x0 ;  /* 0x0000000000287882 */ /* 0x000fe20000000000 */
[----:B------:R-:W-:Y:S01]  /*6320*/  UMOV UR41, 0x8208010 ;  /* 0x0820801000297882 */ /* 0x000fe20000000000 */
[----:B------:R1:W-:Y:S01]  /*6330*/  UTCQMMA gdesc[UR30], gdesc[UR14], tmem[UR32], tmem[UR34], idesc[UR35], UPT ;  /* 0x00ff220e1e0075ea */ /* 0x0003e2000b800320 */
[----:B------:R-:W-:Y:S01]  /*6340*/  UMOV UR5, UR6 ;  /* 0x0000000600057c82 */ /* 0x000fe20008000000 */
[----:B------:R1:W-:Y:S01]  /*6350*/  UTCQMMA gdesc[UR24], gdesc[UR14], tmem[UR33], tmem[UR36], idesc[UR37], UPT ;  /* 0x00ff240e180075ea */ /* 0x0003e2000b800321 */
[----:B------:R1:W-:Y:S01]  /*6360*/  UTCQMMA gdesc[UR26], gdesc[UR14], tmem[UR38], tmem[UR40], idesc[UR41], UPT ;  /* 0x00ff280e1a0075ea */ /* 0x0003e2000b800326 */
[----:B------:R1:W-:Y:S01]  /*6370*/  UTCBAR [UR5], URZ ;  /* 0x000000ff050073e9 */ /* 0x0003e200080000ff */
[----:B------:R-:W-:Y:S01]  /*6380*/  NOP ;  /* 0x0000000000007918 */ /* 0x000fe20000000000 */
.L_x_9:
[----:B------:R-:W-:Y:S01]  /*6390*/  VIADD R180, R180, 0xffffffff ;  /* 0xffffffffb4b47836 */ /* 0x000fe20000000000 */
[----:B------:R-:W-:Y:S01]  /*63a0*/  UIADD3 UR21, UPT, UPT, UR21, 0x1, URZ ;  /* 0x0000000115157890 */ /* 0x000fe2000fffe0ff */
[----:B------:R-:W-:Y:S02]  /*63b0*/  IMAD.U32 R124, RZ, RZ, UR4 ;  /* 0x00000004ff7c7e24 */ /* 0x000fe4000f8e00ff */
[----:B------:R-:W-:Y:S01]  /*63c0*/  VIADD R4, R4, 0xffffffe0 ;  /* 0xffffffe004047836 */ /* 0x000fe20000000000 */
[----:B------:R-:W-:Y:S01]  /*63d0*/  ISETP.NE.U32.AND P2, PT, R180, RZ, PT ;  /* 0x000000ffb400720c */ /* 0x000fe20003f45070 */
[----:B------:R-:W-:-:S04]  /*63e0*/  UISETP.GT.AND UP1, UPT, UR21, 0x1, UPT ;  /* 0x000000011500788c */ /* 0x000fc8000bf24270 */
[----:B-1----:R-:W-:Y:S02]  /*63f0*/  USEL UR5, URZ, 0x1, !UP1 ;  /* 0x00000001ff057887 */ /* 0x002fe4000c800000 */
[----:B------:R-:W-:Y:S02]  /*6400*/  USEL UR21, UR21, URZ, !UP1 ;  /* 0x000000ff15157287 */ /* 0x000fe4000c800000 */
[----:B------:R-:W-:-:S04]  /*6410*/  ULOP3.LUT UR5, UR4, UR5, URZ, 0x3c, !UPT ;  /* 0x0000000504057292 */ /* 0x000fc8000f8e3cff */
[----:B------:R-:W-:Y:S08]  /*6420*/  @P2 BRA `(.L_x_10) ;  /* 0xffffffe000742947 */ /* 0x000ff0000383ffff */
.L_x_7:
[----:B------:R-:W-:Y:S01]  /*6430*/  ISETP.GE.AND P0, PT, R114, 0x20, PT ;  /* 0x000000207200780c */ /* 0x000fe20003f06270 */
[----:B------:R-:W1:-:S12]  /*6440*/  LDCU UR5, c[0x0][0x39c] ;  /* 0x00007380ff0577ac */ /* 0x000e580008000800 */
[----:B------:R-:W-:Y:S05]  /*6450*/  @!P0 BRA `(.L_x_11) ;  /* 0x0000000000108947 */ /* 0x000fea0003800000 */
[----:B------:R-:W-:-:S06]  /*6460*/  USHF.L.U32 UR4, UR4, 0x1f, URZ ;  /* 0x0000001f04047899 */ /* 0x000fcc00080006ff */
[----:B------:R-:W-:-:S04]  /*6470*/  IMAD.U32 R4, RZ, RZ, UR4 ;  /* 0x00000004ff047e24 */ /* 0x000fc8000f8e00ff */
[----:B------:R-:W2:Y:S02]  /*6480*/  SYNCS.PHASECHK.TRANS64.TRYWAIT P0, [UR11], R4 ;  /* 0x00000004ff0075a7 */ /* 0x000ea4000800110b */
[----:B--2---:R-:W-:Y:S05]  /*6490*/  @!P0 BRA `(.L_x_12) ;  /* 0x0000009400988947 */ /* 0x004fea0003800000 */
.L_x_11:
[----:B------:R-:W-:Y:S01]  /*64a0*/  BAR.SYNC.DEFER_BLOCKING 0x0 ;  /* 0x0000000000007b1d */ /* 0x000fe20000010000 */
[C---:B------:R-:W-:Y:S01]  /*64b0*/  VIADD R6, R0.reuse, 0x1 ;  /* 0x0000000100067836 */ /* 0x040fe20000000000 */
[----:B------:R-:W-:Y:S01]  /*64c0*/  UIADD3 UR12, UPT, UPT, UR9, UR12, URZ ;  /* 0x0000000c090c7290 */ /* 0x000fe2000fffe0ff */
[C---:B------:R-:W-:Y:S01]  /*64d0*/  VIADD R5, R0.reuse, 0x2 ;  /* 0x0000000200057836 */ /* 0x040fe20000000000 */
[----:B------:R-:W-:Y:S01]  /*64e0*/  LEA R141, R141, UR9, 0x4 ;  /* 0x000000098d8d7c11 */ /* 0x000fe2000f8e20ff */
[----:B------:R-:W-:Y:S01]  /*64f0*/  VIADD R4, R0, 0x3 ;  /* 0x0000000300047836 */ /* 0x000fe20000000000 */
[----:B------:R-:W2:Y:S01]  /*6500*/  LDCU UR4, c[0x0][0x39c] ;  /* 0x00007380ff0477ac */ /* 0x000ea20008000800 */
[----:B-1----:R-:W-:Y:S01]  /*6510*/  ISETP.GE.AND P3, PT, R6, UR5, PT ;  /* 0x0000000506007c0c */ /* 0x002fe2000bf66270 */
[----:B------:R-:W1:Y:S01]  /*6520*/  LDCU UR6, c[0x0][0x39c] ;  /* 0x00007380ff0677ac */ /* 0x000e620008000800 */
[----:B------:R-:W3:Y:S01]  /*6530*/  LDCU.128 UR16, c[0x0][0x390] ;  /* 0x00007200ff1077ac */ /* 0x000ee20008000c00 */
[----:B------:R-:W4:Y:S01]  /*6540*/  LDCU.64 UR30, c[0x0][0x398] ;  /* 0x00007300ff1e77ac */ /* 0x000f220008000a00 */
[----:B------:R-:W5:Y:S01]  /*6550*/  LDCU UR20, c[0x0][0x39c] ;  /* 0x00007380ff1477ac */ /* 0x000f620008000800 */
[----:B------:R-:W0:Y:S02]  /*6560*/  @!P1 SYNCS.CCTL.IV [UR9+0xa000] ;  /* 0x00a00000ff0099b1 */ /* 0x000e240008000009 */
[----:B0-----:R-:W-:Y:S01]  /*6570*/  BAR.SYNC.DEFER_BLOCKING 0x0 ;  /* 0x0000000000007b1d */ /* 0x001fe20000010000 */
[----:B--2---:R-:W-:-:S02]  /*6580*/  ISETP.GE.AND P4, PT, R5, UR4, PT ;  /* 0x0000000405007c0c */ /* 0x004fc4000bf86270 */
[----:B-1----:R-:W-:-:S03]  /*6590*/  ISETP.GE.AND P0, PT, R4, UR6, PT ;  /* 0x0000000604007c0c */ /* 0x002fc6000bf06270 */
[----:B------:R-:W0:Y:S01]  /*65a0*/  LDCU.64 UR4, c[0x0][0x398] ;  /* 0x00007300ff0477ac */ /* 0x000e220008000a00 */
[----:B---3--:R-:W-:Y:S01]  /*65b0*/  ISETP.GE.AND P5, PT, R0, UR19, PT ;  /* 0x0000001300007c0c */ /* 0x008fe2000bfa6270 */
[----:B------:R-:W1:Y:S01]  /*65c0*/  LDTM.x64 R68, tmem[UR10] ;  /* 0x0000000a004479ee */ /* 0x000e620008340000 */
[----:B------:R-:W2:Y:S01]  /*65d0*/  LDTM.x64 R4, tmem[UR10+0x40] ;  /* 0x0000400a000479ee */ /* 0x000ea20008340000 */
[----:B------:R-:W3:Y:S01]  /*65e0*/  LDCU UR21, c[0x0][0x39c] ;  /* 0x00007380ff1577ac */ /* 0x000ee20008000800 */
[----:B------:R-:W1:Y:S01]  /*65f0*/  LDCU.64 UR6, c[0x0][0x398] ;  /* 0x00007300ff0677ac */ /* 0x000e620008000a00 */
[----:B------:R-:W1:Y:S01]  /*6600*/  LDCU.64 UR14, c[0x0][0x398] ;  /* 0x00007300ff0e77ac */ /* 0x000e620008000a00 */
[----:B------:R-:W1:Y:S01]  /*6610*/  LDCU.64 UR26, c[0x0][0x398] ;  /* 0x00007300ff1a77ac */ /* 0x000e620008000a00 */
[----:B------:R-:W2:Y:S01]  /*6620*/  @!P1 SYNCS.CCTL.IV [UR9+0xa008] ;  /* 0x00a00800ff0099b1 */ /* 0x000ea20008000009 */
[----:B------:R-:W-:Y:S01]  /*6630*/  ISETP.GE.AND P1, PT, R3, UR18, PT ;  /* 0x0000001203007c0c */ /* 0x000fe2000bf26270 */
[----:B------:R-:W2:Y:S01]  /*6640*/  LDCU UR9, c[0x0][0x3b8] ;  /* 0x00007700ff0977ac */ /* 0x000ea20008000800 */
[----:B0-----:R-:W-:-:S02]  /*6650*/  ISETP.LT.AND P5, PT, R2, UR4, !P5 ;  /* 0x0000000402007c0c */ /* 0x001fc4000efa1270 */
[----:B----4-:R-:W-:Y:S01]  /*6660*/  ISETP.LT.AND P1, PT, R0, UR31, !P1 ;  /* 0x0000001f00007c0c */ /* 0x010fe2000cf21270 */
[----:B------:R-:W0:Y:S01]  /*6670*/  LDCU UR4, c[0x0][0x39c] ;  /* 0x00007380ff0477ac */ /* 0x000e220008000800 */
[----:B-1----:R-:W-:Y:S02]  /*6680*/  F2FP.SATFINITE.E4M3.F32.PACK_AB_MERGE_C R70, R71, R70, RZ ;  /* 0x000000464746723e */ /* 0x002fe400048070ff */
[----:B------:R-:W-:Y:S01]  /*6690*/  F2FP.SATFINITE.E4M3.F32.PACK_AB_MERGE_C R74, R75, R74, RZ ;  /* 0x0000004a4b4a723e */ /* 0x000fe200048070ff */
[----:B------:R-:W1:Y:S01]  /*66a0*/  LDCU.64 UR18, c[0x0][0x398] ;  /* 0x00007300ff1277ac */ /* 0x000e620008000a00 */
[----:B------:R-:W-:Y:S02]  /*66b0*/  F2FP.SATFINITE.E4M3.F32.PACK_AB_MERGE_C R78, R79, R78, RZ ;  /* 0x0000004e4f4e723e */ /* 0x000fe400048070ff */
[----:B------:R-:W-:Y:S01]  /*66c0*/  F2FP.SATFINITE.E4M3.F32.PACK_AB_MERGE_C R82, R83, R82, RZ ;  /* 0x000000525352723e */ /* 0x000fe200048070ff */
[----:B------:R-:W4:Y:S01]  /*66d0*/  LDCU.64 UR24, c[0x0][0x398] ;  /* 0x00007300ff1877ac */ /* 0x000f220008000a00 */
[----:B------:R-:W-:-:S02]  /*66e0*/  F2FP.SATFINITE.E4M3.F32.PACK_AB_MERGE_C R86, R87, R86, RZ ;  /* 0x000000565756723e */ /* 0x000fc400048070ff */
[----:B------:R-:W-:Y:S01]  /*66f0*/  F2FP.SATFINITE.E4M3.F32.PACK_AB_MERGE_C R90, R91, R90, RZ ;  /* 0x0000005a5b5a723e */ /* 0x000fe200048070ff */
[----:B------:R-:W0:Y:S01]  /*6700*/  LDCU.64 UR28, c[0x0][0x398] ;  /* 0x00007300ff1c77ac */ /* 0x000e220008000a00 */
[----:B------:R-:W-:Y:S02]  /*6710*/  F2FP.SATFINITE.E4M3.F32.PACK_AB_MERGE_C R94, R95, R94, RZ ;  /* 0x0000005e5f5e723e */ /* 0x000fe400048070ff */
[----:B------:R-:W-:Y:S02]  /*6720*/  F2FP.SATFINITE.E4M3.F32.PACK_AB_MERGE_C R98, R99, R98, RZ ;  /* 0x000000626362723e */ /* 0x000fe400048070ff */
[----:B------:R-:W-:Y:S02]  /*6730*/  F2FP.SATFINITE.E4M3.F32.PACK_AB_MERGE_C R102, R103, R102, RZ ;  /* 0x000000666766723e */ /* 0x000fe400048070ff */
[----:B------:R-:W-:Y:S02]  /*6740*/  F2FP.SATFINITE.E4M3.F32.PACK_AB_MERGE_C R106, R107, R106, RZ ;  /* 0x0000006a6b6a723e */ /* 0x000fe400048070ff */
[----:B------:R-:W-:-:S02]  /*6750*/  F2FP.SATFINITE.E4M3.F32.PACK_AB_MERGE_C R110, R111, R110, RZ ;  /* 0x0000006e6f6e723e */ /* 0x000fc400048070ff */
[----:B------:R-:W-:Y:S02]  /*6760*/  F2FP.SATFINITE.E4M3.F32.PACK_AB_MERGE_C R114, R115, R114, RZ ;  /* 0x000000727372723e */ /* 0x000fe400048070ff */
[----:B------:R-:W-:Y:S02]  /*6770*/  F2FP.SATFINITE.E4M3.F32.PACK_AB_MERGE_C R118, R119, R118, RZ ;  /* 0x000000767776723e */ /* 0x000fe400048070ff */
[----:B------:R-:W-:Y:S02]  /*6780*/  F2FP.SATFINITE.E4M3.F32.PACK_AB_MERGE_C R122, R123, R122, RZ ;  /* 0x0000007a7b7a723e */ /* 0x000fe400048070ff */
[----:B------:R-:W-:Y:S02]  /*6790*/  F2FP.SATFINITE.E4M3.F32.PACK_AB_MERGE_C R126, R127, R126, RZ ;  /* 0x0000007e7f7e723e */ /* 0x000fe400048070ff */
[----:B------:R-:W-:Y:S02]  /*67a0*/  F2FP.SATFINITE.E4M3.F32.PACK_AB_MERGE_C R130, R131, R130, RZ ;  /* 0x000000828382723e */ /* 0x000fe400048070ff */
[----:B------:R-:W-:-:S02]  /*67b0*/  F2FP.SATFINITE.E4M3.F32.PACK_AB_MERGE_C R132, R69, R68, R70 ;  /* 0x000000444584723e */ /* 0x000fc40004807046 */
[----:B------:R-:W-:Y:S02]  /*67c0*/  F2FP.SATFINITE.E4M3.F32.PACK_AB_MERGE_C R133, R73, R72, R74 ;  /* 0x000000484985723e */ /* 0x000fe4000480704a */
[----:B------:R-:W-:Y:S02]  /*67d0*/  F2FP.SATFINITE.E4M3.F32.PACK_AB_MERGE_C R134, R77, R76, R78 ;  /* 0x0000004c4d86723e */ /* 0x000fe4000480704e */
[----:B------:R-:W-:Y:S02]  /*67e0*/  F2FP.SATFINITE.E4M3.F32.PACK_AB_MERGE_C R135, R81, R80, R82 ;  /* 0x000000505187723e */ /* 0x000fe40004807052 */
[----:B------:R-:W-:Y:S02]  /*67f0*/  F2FP.SATFINITE.E4M3.F32.PACK_AB_MERGE_C R136, R85, R84, R86 ;  /* 0x000000545588723e */ /* 0x000fe40004807056 */
[----:B------:R-:W-:Y:S02]  /*6800*/  F2FP.SATFINITE.E4M3.F32.PACK_AB_MERGE_C R137, R89, R88, R90 ;  /* 0x000000585989723e */ /* 0x000fe4000480705a */
        /* <DEDUP_REMOVED lines=10> */
[----:B------:R-:W0:Y:S01]  /*68b0*/  LDTM.x64 R68, tmem[UR10+0x80] ;  /* 0x0000800a004479ee */ /* 0x000e220008340000 */
[----:B--2---:R-:W-:Y:S02]  /*68c0*/  F2FP.SATFINITE.E4M3.F32.PACK_AB_MERGE_C R6, R7, R6, RZ ;  /* 0x000000060706723e */ /* 0x004fe400048070ff */
[----:B------:R-:W-:Y:S02]  /*68d0*/  F2FP.SATFINITE.E4M3.F32.PACK_AB_MERGE_C R10, R11, R10, RZ ;  /* 0x0000000a0b0a723e */ /* 0x000fe400048070ff */
[----:B------:R-:W-:-:S02]  /*68e0*/  F2FP.SATFINITE.E4M3.F32.PACK_AB_MERGE_C R14, R15, R14, RZ ;  /* 0x0000000e0f0e723e */ /* 0x000fc400048070ff */
[----:B------:R-:W-:Y:S02]  /*68f0*/  F2FP.SATFINITE.E4M3.F32.PACK_AB_MERGE_C R18, R19, R18, RZ ;  /* 0x000000121312723e */ /* 0x000fe400048070ff */
        /* <DEDUP_REMOVED lines=8> */
[----:B0-----:R-:W-:Y:S02]  /*6980*/  F2FP.SATFINITE.E4M3.F32.PACK_AB_MERGE_C R70, R71, R70, RZ ;  /* 0x000000464746723e */ /* 0x001fe400048070ff */
[----:B------:R-:W-:Y:S02]  /*6990*/  F2FP.SATFINITE.E4M3.F32.PACK_AB_MERGE_C R74, R75, R74, RZ ;  /* 0x0000004a4b4a723e */ /* 0x000fe400048070ff */
[----:B------:R-:W-:-:S02]  /*69a0*/  F2FP.SATFINITE.E4M3.F32.PACK_AB_MERGE_C R54, R55, R54, RZ ;  /* 0x000000363736723e */ /* 0x000fc400048070ff */
[----:B------:R-:W-:Y:S02]  /*69b0*/  F2FP.SATFINITE.E4M3.F32.PACK_AB_MERGE_C R58, R59, R58, RZ ;  /* 0x0000003a3b3a723e */ /* 0x000fe400048070ff */
[----:B------:R-:W-:Y:S02]  /*69c0*/  F2FP.SATFINITE.E4M3.F32.PACK_AB_MERGE_C R62, R63, R62, RZ ;  /* 0x0000003e3f3e723e */ /* 0x000fe400048070ff */
[----:B------:R-:W-:Y:S02]  /*69d0*/  F2FP.SATFINITE.E4M3.F32.PACK_AB_MERGE_C R66, R67, R66, RZ ;  /* 0x000000424342723e */ /* 0x000fe400048070ff */
[----:B------:R-:W-:Y:S02]  /*69e0*/  F2FP.SATFINITE.E4M3.F32.PACK_AB_MERGE_C R68, R69, R68, R70 ;  /* 0x000000444544723e */ /* 0x000fe40004807046 */
[----:B------:R-:W-:Y:S02]  /*69f0*/  F2FP.SATFINITE.E4M3.F32.PACK_AB_MERGE_C R69, R73, R72, R74 ;  /* 0x000000484945723e */ /* 0x000fe4000480704a */
[----:B------:R-:W-:-:S02]  /*6a00*/  F2FP.SATFINITE.E4M3.F32.PACK_AB_MERGE_C R78, R79, R78, RZ ;  /* 0x0000004e4f4e723e */ /* 0x000fc400048070ff */
[----:B------:R-:W-:Y:S02]  /*6a10*/  F2FP.SATFINITE.E4M3.F32.PACK_AB_MERGE_C R71, R83, R82, RZ ;  /* 0x000000525347723e */ /* 0x000fe400048070ff */
[----:B------:R-:W-:Y:S02]  /*6a20*/  LOP3.LUT R72, R140, 0x7f, RZ, 0xc0, !PT ;  /* 0x0000007f8c487812 */ /* 0x000fe400078ec0ff */
        /* <DEDUP_REMOVED lines=16> */
[----:B------:R-:W0:Y:S01]  /*6b30*/  LDTM.x64 R4, tmem[UR10+0xc0] ;  /* 0x0000c00a000479ee */ /* 0x000e220008340000 */
[----:B------:R-:W-:Y:S01]  /*6b40*/  F2FP.SATFINITE.E4M3.F32.PACK_AB_MERGE_C R70, R77, R76, R78 ;  /* 0x0000004c4d46723e */ /* 0x000fe2000480704e */
[----:B------:R-:W-:Y:S01]  /*6b50*/  NOP ;  /* 0x0000000000007918 */ /* 0x000fe20000000000 */
[----:B------:R-:W-:Y:S01]  /*6b60*/  F2FP.SATFINITE.E4M3.F32.PACK_AB_MERGE_C R71, R81, R80, R71 ;  /* 0x000000505147723e */ /* 0x000fe20004807047 */
[----:B------:R-:W2:Y:S01]  /*6b70*/  LDCU.64 UR10, c[0x0][0x398] ;  /* 0x00007300ff0a77ac */ /* 0x000ea20008000a00 */
[----:B------:R-:W-:Y:S02]  /*6b80*/  LEA R72, R72, UR12, 0x4 ;  /* 0x0000000c48487c11 */ /* 0x000fe4000f8e20ff */
[----:B------:R-:W-:Y:S01]  /*6b90*/  F2FP.SATFINITE.E4M3.F32.PACK_AB_MERGE_C R86, R87, R86, RZ ;  /* 0x000000565756723e */ /* 0x000fe200048070ff */
[----:B------:R-:W1:Y:S01]  /*6ba0*/  LDCU.64 UR12, c[0x0][0x398] ;  /* 0x00007300ff0c77ac */ /* 0x000e620008000a00 */
[----:B------:R-:W-:Y:S01]  /*6bb0*/  F2FP.SATFINITE.E4M3.F32.PACK_AB_MERGE_C R90, R91, R90, RZ ;  /* 0x0000005a5b5a723e */ /* 0x000fe200048070ff */
[----:B------:R-:W-:Y:S01]  /*6bc0*/  STS.128 [R72], R132 ;  /* 0x0000008448007388 */ /* 0x000fe20000000c00 */
[----:B------:R-:W-:-:S02]  /*6bd0*/  F2FP.SATFINITE.E4M3.F32.PACK_AB_MERGE_C R94, R95, R94, RZ ;  /* 0x0000005e5f5e723e */ /* 0x000fc400048070ff */
[----:B------:R-:W-:Y:S01]  /*6be0*/  F2FP.SATFINITE.E4M3.F32.PACK_AB_MERGE_C R87, R99, R98, RZ ;  /* 0x000000626357723e */ /* 0x000fe200048070ff */
[----:B------:R1:W-:Y:S01]  /*6bf0*/  STS.128 [R72+0x800], R68 ;  /* 0x0008004448007388 */ /* 0x0003e20000000c00 */
[----:B------:R-:W-:Y:S02]  /*6c00*/  F2FP.SATFINITE.E4M3.F32.PACK_AB_MERGE_C R84, R85, R84, R86 ;  /* 0x000000545554723e */ /* 0x000fe40004807056 */
[----:B------:R-:W-:Y:S02]  /*6c10*/  F2FP.SATFINITE.E4M3.F32.PACK_AB_MERGE_C R85, R89, R88, R90 ;  /* 0x000000585955723e */ /* 0x000fe4000480705a */
[----:B------:R-:W-:Y:S02]  /*6c20*/  F2FP.SATFINITE.E4M3.F32.PACK_AB_MERGE_C R86, R93, R92, R94 ;  /* 0x0000005c5d56723e */ /* 0x000fe4000480705e */
[----:B------:R-:W-:Y:S01]  /*6c30*/  F2FP.SATFINITE.E4M3.F32.PACK_AB_MERGE_C R87, R97, R96, R87 ;  /* 0x000000606157723e */ /* 0x000fe20004807057 */
[----:B0-----:R-:W-:Y:S01]  /*6c40*/  BAR.SYNC.DEFER_BLOCKING 0x0 ;  /* 0x0000000000007b1d */ /* 0x001fe20000010000 */
[----:B------:R-:W-:-:S02]  /*6c50*/  F2FP.SATFINITE.E4M3.F32.PACK_AB_MERGE_C R102, R103, R102, RZ ;  /* 0x000000666766723e */ /* 0x000fc400048070ff */
[----:B------:R-:W-:Y:S02]  /*6c60*/  F2FP.SATFINITE.E4M3.F32.PACK_AB_MERGE_C R6, R7, R6, RZ ;  /* 0x000000060706723e */ /* 0x000fe400048070ff */
[----:B------:R-:W-:Y:S02]  /*6c70*/  F2FP.SATFINITE.E4M3.F32.PACK_AB_MERGE_C R10, R11, R10, RZ ;  /* 0x0000000a0b0a723e */ /* 0x000fe400048070ff */
[----:B------:R-:W-:Y:S02]  /*6c80*/  F2FP.SATFINITE.E4M3.F32.PACK_AB_MERGE_C R76, R5, R4, R6 ;  /* 0x00000004054c723e */ /* 0x000fe40004807006 */
[----:B------:R-:W-:Y:S02]  /*6c90*/  F2FP.SATFINITE.E4M3.F32.PACK_AB_MERGE_C R77, R9, R8, R10 ;  /* 0x00000008094d723e */ /* 0x000fe4000480700a */
[----:B------:R-:W-:Y:S02]  /*6ca0*/  F2FP.SATFINITE.E4M3.F32.PACK_AB_MERGE_C R14, R15, R14, RZ ;  /* 0x0000000e0f0e723e */ /* 0x000fe400048070ff */
[----:B------:R-:W-:-:S02]  /*6cb0*/  F2FP.SATFINITE.E4M3.F32.PACK_AB_MERGE_C R18, R19, R18, RZ ;  /* 0x000000121312723e */ /* 0x000fc400048070ff */
[----:B------:R-:W-:Y:S02]  /*6cc0*/  F2FP.SATFINITE.E4M3.F32.PACK_AB_MERGE_C R78, R13, R12, R14 ;  /* 0x0000000c0d4e723e */ /* 0x000fe4000480700e */
[----:B------:R-:W-:Y:S02]  /*6cd0*/  F2FP.SATFINITE.E4M3.F32.PACK_AB_MERGE_C R79, R17, R16, R18 ;  /* 0x00000010114f723e */ /* 0x000fe40004807012 */
[----:B------:R-:W-:Y:S02]  /*6ce0*/  F2FP.SATFINITE.E4M3.F32.PACK_AB_MERGE_C R106, R107, R106, RZ ;  /* 0x0000006a6b6a723e */ /* 0x000fe400048070ff */
[----:B------:R-:W-:Y:S02]  /*6cf0*/  F2FP.SATFINITE.E4M3.F32.PACK_AB_MERGE_C R110, R111, R110, RZ ;  /* 0x0000006e6f6e723e */ /* 0x000fe400048070ff */
[----:B------:R-:W-:Y:S01]  /*6d00*/  F2FP.SATFINITE.E4M3.F32.PACK_AB_MERGE_C R103, R115, R114, RZ ;  /* 0x000000727367723e */ /* 0x000fe200048070ff */
[----:B------:R-:W0:Y:S01]  /*6d10*/  LDS.128 R8, [R141] ;  /* 0x000000008d087984 */ /* 0x000e220000000c00 */
[----:B------:R-:W-:-:S02]  /*6d20*/  F2FP.SATFINITE.E4M3.F32.PACK_AB_MERGE_C R100, R101, R100, R102 ;  /* 0x000000646564723e */ /* 0x000fc40004807066 */
[----:B------:R-:W-:Y:S01]  /*6d30*/  F2FP.SATFINITE.E4M3.F32.PACK_AB_MERGE_C R101, R105, R104, R106 ;  /* 0x000000686965723e */ /* 0x000fe2000480706a */
[----:B------:R-:W0:Y:S01]  /*6d40*/  LDS.128 R4, [R141+0x1000] ;  /* 0x001000008d047984 */ /* 0x000e220000000c00 */
[----:B------:R-:W-:Y:S02]  /*6d50*/  F2FP.SATFINITE.E4M3.F32.PACK_AB_MERGE_C R102, R109, R108, R110 ;  /* 0x0000006c6d66723e */ /* 0x000fe4000480706e */
[----:B------:R-:W-:Y:S01]  /*6d60*/  F2FP.SATFINITE.E4M3.F32.PACK_AB_MERGE_C R103, R113, R112, R103 ;  /* 0x000000707167723e */ /* 0x000fe20004807067 */
[----:B------:R-:W-:Y:S01]  /*6d70*/  BAR.SYNC.DEFER_BLOCKING 0x0 ;  /* 0x0000000000007b1d */ /* 0x000fe20000010000 */
[----:B------:R-:W-:Y:S02]  /*6d80*/  F2FP.SATFINITE.E4M3.F32.PACK_AB_MERGE_C R22, R23, R22, RZ ;  /* 0x000000161716723e */ /* 0x000fe400048070ff */
[----:B------:R-:W-:Y:S02]  /*6d90*/  F2FP.SATFINITE.E4M3.F32.PACK_AB_MERGE_C R26, R27, R26, RZ ;  /* 0x0000001a1b1a723e */ /* 0x000fe400048070ff */
[----:B------:R-:W-:-:S02]  /*6da0*/  F2FP.SATFINITE.E4M3.F32.PACK_AB_MERGE_C R80, R21, R20, R22 ;  /* 0x000000141550723e */ /* 0x000fc40004807016 */
[----:B------:R-:W-:Y:S02]  /*6db0*/  F2FP.SATFINITE.E4M3.F32.PACK_AB_MERGE_C R81, R25, R24, R26 ;  /* 0x000000181951723e */ /* 0x000fe4000480701a */
[----:B------:R-:W-:Y:S02]  /*6dc0*/  F2FP.SATFINITE.E4M3.F32.PACK_AB_MERGE_C R118, R119, R118, RZ ;  /* 0x000000767776723e */ /* 0x000fe400048070ff */
[----:B------:R-:W-:Y:S02]  /*6dd0*/  F2FP.SATFINITE.E4M3.F32.PACK_AB_MERGE_C R122, R123, R122, RZ ;  /* 0x0000007a7b7a723e */ /* 0x000fe400048070ff */
[----:B------:R-:W-:Y:S02]  /*6de0*/  F2FP.SATFINITE.E4M3.F32.PACK_AB_MERGE_C R126, R127, R126, RZ ;  /* 0x0000007e7f7e723e */ /* 0x000fe400048070ff */
[----:B------:R-:W-:Y:S02]  /*6df0*/  F2FP.SATFINITE.E4M3.F32.PACK_AB_MERGE_C R119, R131, R130, RZ ;  /* 0x000000828377723e */ /* 0x000fe400048070ff */
[----:B------:R-:W-:-:S02]  /*6e00*/  F2FP.SATFINITE.E4M3.F32.PACK_AB_MERGE_C R116, R117, R116, R118 ;  /* 0x000000747574723e */ /* 0x000fc40004807076 */
[----:B------:R-:W-:Y:S02]  /*6e10*/  F2FP.SATFINITE.E4M3.F32.PACK_AB_MERGE_C R117, R121, R120, R122 ;  /* 0x000000787975723e */ /* 0x000fe4000480707a */
[----:B------:R-:W-:Y:S02]  /*6e20*/  F2FP.SATFINITE.E4M3.F32.PACK_AB_MERGE_C R118, R125, R124, R126 ;  /* 0x0000007c7d76723e */ /* 0x000fe4000480707e */
[----:B------:R-:W-:Y:S01]  /*6e30*/  F2FP.SATFINITE.E4M3.F32.PACK_AB_MERGE_C R119, R129, R128, R119 ;  /* 0x000000808177723e */ /* 0x000fe20004807077 */
[----:B------:R-:W-:Y:S01]  /*6e40*/  STS.128 [R72], R136 ;  /* 0x0000008848007388 */ /* 0x000fe20000000c00 */
[----:B------:R-:W-:Y:S02]  /*6e50*/  F2FP.SATFINITE.E4M3.F32.PACK_AB_MERGE_C R30, R31, R30, RZ ;  /* 0x0000001e1f1e723e */ /* 0x000fe400048070ff */
[----:B------:R-:W-:Y:S01]  /*6e60*/  F2FP.SATFINITE.E4M3.F32.PACK_AB_MERGE_C R34, R35, R34, RZ ;  /* 0x000000222322723e */ /* 0x000fe200048070ff */
[----:B------:R0:W-:Y:S01]  /*6e70*/  STS.128 [R72+0x800], R84 ;  /* 0x0008005448007388 */ /* 0x0001e20000000c00 */
[----:B------:R-:W-:-:S02]  /*6e80*/  F2FP.SATFINITE.E4M3.F32.PACK_AB_MERGE_C R82, R29, R28, R30 ;  /* 0x0000001c1d52723e */ /* 0x000fc4000480701e */
[----:B------:R-:W-:Y:S01]  /*6e90*/  F2FP.SATFINITE.E4M3.F32.PACK_AB_MERGE_C R83, R33, R32, R34 ;  /* 0x000000202153723e */ /* 0x000fe20004807022 */
[----:B------:R-:W-:Y:S01]  /*6ea0*/  BAR.SYNC.DEFER_BLOCKING 0x0 ;  /* 0x0000000000007b1d */ /* 0x000fe20000010000 */
[----:B------:R-:W-:Y:S02]  /*6eb0*/  F2FP.SATFINITE.E4M3.F32.PACK_AB_MERGE_C R46, R47, R46, RZ ;  /* 0x0000002e2f2e723e */ /* 0x000fe400048070ff */
[----:B------:R-:W-:Y:S02]  /*6ec0*/  F2FP.SATFINITE.E4M3.F32.PACK_AB_MERGE_C R50, R51, R50, RZ ;  /* 0x000000323332723e */ /* 0x000fe400048070ff */
[----:B------:R-:W-:Y:S02]  /*6ed0*/  F2FP.SATFINITE.E4M3.F32.PACK_AB_MERGE_C R90, R45, R44, R46 ;  /* 0x0000002c2d5a723e */ /* 0x000fe4000480702e */
[----:B------:R-:W-:Y:S02]  /*6ee0*/  F2FP.SATFINITE.E4M3.F32.PACK_AB_MERGE_C R91, R49, R48, R50 ;  /* 0x00000030315b723e */ /* 0x000fe40004807032 */
[----:B------:R-:W-:-:S02]  /*6ef0*/  F2FP.SATFINITE.E4M3.F32.PACK_AB_MERGE_C R54, R55, R54, RZ ;  /* 0x000000363736723e */ /* 0x000fc400048070ff */
[----:B------:R-:W-:Y:S02]  /*6f00*/  F2FP.SATFINITE.E4M3.F32.PACK_AB_MERGE_C R58, R59, R58, RZ ;  /* 0x0000003a3b3a723e */ /* 0x000fe400048070ff */
[----:B-1----:R-:W-:Y:S02]  /*6f10*/  F2FP.SATFINITE.E4M3.F32.PACK_AB_MERGE_C R68, R53, R52, R54 ;  /* 0x000000343544723e */ /* 0x002fe40004807036 */
[----:B------:R-:W-:Y:S02]  /*6f20*/  F2FP.SATFINITE.E4M3.F32.PACK_AB_MERGE_C R69, R57, R56, R58 ;  /* 0x000000383945723e */ /* 0x000fe4000480703a */
[----:B------:R-:W-:Y:S02]  /*6f30*/  F2FP.SATFINITE.E4M3.F32.PACK_AB_MERGE_C R38, R39, R38, RZ ;  /* 0x000000262726723e */ /* 0x000fe400048070ff */
[----:B------:R-:W-:Y:S02]  /*6f40*/  F2FP.SATFINITE.E4M3.F32.PACK_AB_MERGE_C R42, R43, R42, RZ ;  /* 0x0000002a2b2a723e */ /* 0x000fe400048070ff */
[----:B------:R-:W-:-:S02]  /*6f50*/  F2FP.SATFINITE.E4M3.F32.PACK_AB_MERGE_C R88, R37, R36, R38 ;  /* 0x000000242558723e */ /* 0x000fc40004807026 */
[----:B------:R-:W-:Y:S01]  /*6f60*/  F2FP.SATFINITE.E4M3.F32.PACK_AB_MERGE_C R89, R41, R40, R42 ;  /* 0x000000282959723e */ /* 0x000fe2000480702a */
[----:B------:R-:W-:Y:S01]  /*6f70*/  LDS.128 R16, [R141] ;  /* 0x000000008d107984 */ /* 0x000fe20000000c00 */
[----:B------:R-:W-:Y:S02]  /*6f80*/  F2FP.SATFINITE.E4M3.F32.PACK_AB_MERGE_C R62, R63, R62, RZ ;  /* 0x0000003e3f3e723e */ /* 0x000fe400048070ff */
[----:B------:R-:W-:Y:S01]  /*6f90*/  F2FP.SATFINITE.E4M3.F32.PACK_AB_MERGE_C R66, R67, R66, RZ ;  /* 0x000000424342723e */ /* 0x000fe200048070ff */
[----:B------:R-:W1:Y:S01]  /*6fa0*/  LDS.128 R12, [R141+0x1000] ;  /* 0x001000008d0c7984 */ /* 0x000e620000000c00 */
[----:B------:R-:W-:Y:S01]  /*6fb0*/  F2FP.SATFINITE.E4M3.F32.PACK_AB_MERGE_C R70, R61, R60, R62 ;  /* 0x0000003c3d46723e */ /* 0x000fe2000480703e */
[----:B------:R-:W-:Y:S01]  /*6fc0*/  IMAD R67, R0, UR9, RZ ;  /* 0x0000000900437c24 */ /* 0x000fe2000f8e02ff */
[----:B------:R-:W1:Y:S08]  /*6fd0*/  LDC R62, c[0x0][0x3b4] ;  /* 0x0000ed00ff3e7b82 */ /* 0x000e700000000800 */
[----:B------:R-:W-:Y:S01]  /*6fe0*/  BAR.SYNC.DEFER_BLOCKING 0x0 ;  /* 0x0000000000007b1d */ /* 0x000fe20000010000 */
[----:B------:R-:W-:-:S02]  /*6ff0*/  F2FP.SATFINITE.E4M3.F32.PACK_AB_MERGE_C R71, R65, R64, R66 ;  /* 0x000000404147723e */ /* 0x000fc40004807042 */
[----:B------:R-:W-:Y:S02]  /*7000*/  SHF.R.S32.HI R74, RZ, 0x1f, R67 ;  /* 0x0000001fff4a7819 */ /* 0x000fe40000011443 */
[----:B0-----:R-:W-:Y:S02]  /*7010*/  PRMT R75, R8, 0x7770, RZ ;  /* 0x00007770084b7816 */ /* 0x001fe400000000ff */
[----:B------:R-:W-:Y:S01]  /*7020*/  PRMT R85, R4, 0x7771, RZ ;  /* 0x0000777104557816 */ /* 0x000fe200000000ff */
[----:B-1----:R-:W-:Y:S01]  /*7030*/  IMAD R61, R3, R62, RZ ;  /* 0x0000003e033d7224 */ /* 0x002fe200078e02ff */
[----:B------:R-:W-:Y:S03]  /*7040*/  STS.128 [R72], R144 ;  /* 0x0000009048007388 */ /* 0x000fe60000000c00 */
[----:B------:R-:W-:Y:S01]  /*7050*/  IMAD R63, R62, 0x100, R61 ;  /* 0x000001003e3f7824 */ /* 0x000fe200078e023d */
[----:B------:R-:W-:Y:S01]  /*7060*/  STS.128 [R72+0x800], R100 ;  /* 0x0008006448007388 */ /* 0x000fe20000000c00 */
[----:B------:R-:W-:Y:S01]  /*7070*/  BAR.SYNC.DEFER_BLOCKING 0x0 ;  /* 0x0000000000007b1d */ /* 0x000fe20000010000 */
[----:B------:R-:W-:-:S04]  /*7080*/  IADD3 R60, P2, PT, R61, UR16, RZ ;  /* 0x000000103d3c7c10 */ /* 0x000fc8000ff5e0ff */
[----:B------:R-:W-:Y:S02]  /*7090*/  LEA.HI.X.SX32 R61, R61, UR17, 0x1, P2 ;  /* 0x000000113d3d7c11 */ /* 0x000fe400090f0eff */
[----:B------:R-:W-:Y:S02]  /*70a0*/  IADD3 R64, P6, PT, R67, R60, RZ ;  /* 0x0000003c43407210 */ /* 0x000fe40007fde0ff */
[----:B------:R-:W-:-:S03]  /*70b0*/  IADD3 R62, P2, PT, R63, UR16, RZ ;  /* 0x000000103f3e7c10 */ /* 0x000fc6000ff5e0ff */
[----:B------:R-:W-:Y:S01]  /*70c0*/  IMAD.X R65, R74, 0x1, R61, P6 ;  /* 0x000000014a417824 */ /* 0x000fe200030e063d */
[----:B------:R-:W-:Y:S01]  /*70d0*/  LEA.HI.X.SX32 R63, R63, UR17, 0x1, P2 ;  /* 0x000000113f3f7c11 */ /* 0x000fe200090f0eff */
[----:B------:R-:W0:Y:S01]  /*70e0*/  LDCU.64 UR16, c[0x0][0x398] ;  /* 0x00007300ff1077ac */ /* 0x000e220008000a00 */
[----:B------:R-:W1:Y:S04]  /*70f0*/  LDS.128 R24, [R141] ;  /* 0x000000008d187984 */ /* 0x000e680000000c00 */
[----:B------:R-:W0:Y:S01]  /*7100*/  LDS.128 R20, [R141+0x1000] ;  /* 0x001000008d147984 */ /* 0x000e220000000c00 */
[----:B------:R-:W-:Y:S06]  /*7110*/  BAR.SYNC.DEFER_BLOCKING 0x0 ;  /* 0x0000000000007b1d */ /* 0x000fec0000010000 */
[----:B------:R-:W-:Y:S04]  /*7120*/  STS.128 [R72], R148 ;  /* 0x0000009448007388 */ /* 0x000fe80000000c00 */
[----:B------:R-:W-:Y:S01]  /*7130*/  STS.128 [R72+0x800], R116 ;  /* 0x0008007448007388 */ /* 0x000fe20000000c00 */
[----:B------:R-:W-:Y:S06]  /*7140*/  BAR.SYNC.DEFER_BLOCKING 0x0 ;  /* 0x0000000000007b1d */ /* 0x000fec0000010000 */
[----:B------:R-:W-:Y:S04]  /*7150*/  LDS.128 R32, [R141] ;  /* 0x000000008d207984 */ /* 0x000fe80000000c00 */
[----:B------:R-:W-:Y:S01]  /*7160*/  LDS.128 R28, [R141+0x1000] ;  /* 0x001000008d1c7984 */ /* 0x000fe20000000c00 */
[----:B------:R-:W-:Y:S06]  /*7170*/  BAR.SYNC.DEFER_BLOCKING 0x0 ;  /* 0x0000000000007b1d */ /* 0x000fec0000010000 */
[----:B------:R-:W-:Y:S04]  /*7180*/  STS.128 [R72], R152 ;  /* 0x0000009848007388 */ /* 0x000fe80000000c00 */
[----:B------:R0:W-:Y:S01]  /*7190*/  STS.128 [R72+0x800], R76 ;  /* 0x0008004c48007388 */ /* 0x0001e20000000c00 */
[----:B------:R-:W-:Y:S01]  /*71a0*/  BAR.SYNC.DEFER_BLOCKING 0x0 ;  /* 0x0000000000007b1d */ /* 0x000fe20000010000 */
[----:B0-----:R-:W-:-:S05]  /*71b0*/  VIADD R79, R0, 0x4 ;  /* 0x00000004004f7836 */ /* 0x001fca0000000000 */
[----:B------:R-:W-:Y:S04]  /*71c0*/  LDS.128 R48, [R141] ;  /* 0x000000008d307984 */ /* 0x000fe80000000c00 */
[----:B------:R-:W-:Y:S01]  /*71d0*/  LDS.128 R44, [R141+0x1000] ;  /* 0x001000008d2c7984 */ /* 0x000fe20000000c00 */
[----:B------:R-:W-:Y:S06]  /*71e0*/  BAR.SYNC.DEFER_BLOCKING 0x0 ;  /* 0x0000000000007b1d */ /* 0x000fec0000010000 */
[----:B------:R-:W-:Y:S04]  /*71f0*/  STS.128 [R72], R156 ;  /* 0x0000009c48007388 */ /* 0x000fe80000000c00 */
[----:B------:R0:W-:Y:S01]  /*7200*/  STS.128 [R72+0x800], R80 ;  /* 0x0008005048007388 */ /* 0x0001e20000000c00 */
[----:B------:R-:W-:Y:S01]  /*7210*/  BAR.SYNC.DEFER_BLOCKING 0x0 ;  /* 0x0000000000007b1d */ /* 0x000fe20000010000 */
[----:B0-----:R-:W-:-:S02]  /*7220*/  PRMT R83, R4, 0x7770, RZ ;  /* 0x0000777004537816 */ /* 0x001fc400000000ff */
[----:B------:R-:W-:-:S03]  /*7230*/  PRMT R81, R8, 0x7772, RZ ;  /* 0x0000777208517816 */ /* 0x000fc600000000ff */
[----:B------:R-:W-:Y:S04]  /*7240*/  LDS.128 R56, [R141] ;  /* 0x000000008d387984 */ /* 0x000fe80000000c00 */
[----:B------:R-:W-:Y:S01]  /*7250*/  LDS.128 R52, [R141+0x1000] ;  /* 0x001000008d347984 */ /* 0x000fe20000000c00 */
[----:B------:R-:W-:Y:S06]  /*7260*/  BAR.SYNC.DEFER_BLOCKING 0x0 ;  /* 0x0000000000007b1d */ /* 0x000fec0000010000 */
[----:B------:R-:W-:Y:S04]  /*7270*/  STS.128 [R72], R160 ;  /* 0x000000a048007388 */ /* 0x000fe80000000c00 */
[----:B------:R-:W-:Y:S01]  /*7280*/  STS.128 [R72+0x800], R88 ;  /* 0x0008005848007388 */ /* 0x000fe20000000c00 */
[----:B------:R-:W-:Y:S06]  /*7290*/  BAR.SYNC.DEFER_BLOCKING 0x0 ;  /* 0x0000000000007b1d */ /* 0x000fec0000010000 */
[----:B------:R-:W-:Y:S04]  /*72a0*/  LDS.128 R40, [R141] ;  /* 0x000000008d287984 */ /* 0x000fe80000000c00 */
[----:B------:R-:W0:Y:S01]  /*72b0*/  LDS.128 R36, [R141+0x1000] ;  /* 0x001000008d247984 */ /* 0x000e220000000c00 */
[----:B------:R-:W-:Y:S06]  /*72c0*/  BAR.SYNC.DEFER_BLOCKING 0x0 ;  /* 0x0000000000007b1d */ /* 0x000fec0000010000 */
[----:B------:R-:W-:Y:S04]  /*72d0*/  STS.128 [R72], R164 ;  /* 0x000000a448007388 */ /* 0x000fe80000000c00 */
[----:B------:R1:W-:Y:S01]  /*72e0*/  STS.128 [R72+0x800], R68 ;  /* 0x0008004448007388 */ /* 0x0003e20000000c00 */
[----:B------:R-:W-:Y:S01]  /*72f0*/  BAR.SYNC.DEFER_BLOCKING 0x0 ;  /* 0x0000000000007b1d */ /* 0x000fe20000010000 */
[----:B-1----:R-:W-:-:S04]  /*7300*/  VIADD R71, R67, UR9 ;  /* 0x0000000943477c36 */ /* 0x002fc80008000000 */
[C---:B------:R-:W-:Y:S01]  /*7310*/  VIADD R73, R71.reuse, UR9 ;  /* 0x0000000947497c36 */ /* 0x040fe20008000000 */
[----:B------:R-:W-:Y:S02]  /*7320*/  SHF.R.S32.HI R76, RZ, 0x1f, R71 ;  /* 0x0000001fff4c7819 */ /* 0x000fe40000011447 */
[----:B------:R-:W-:Y:S01]  /*7330*/  IADD3 R68, P2, PT, R71, R60, RZ ;  /* 0x0000003c47447210 */ /* 0x000fe20007f5e0ff */
[----:B------:R-:W-:Y:S01]  /*7340*/  VIADD R77, R73, UR9 ;  /* 0x00000009494d7c36 */ /* 0x000fe20008000000 */
[----:B------:R-:W-:Y:S02]  /*7350*/  SHF.R.S32.HI R78, RZ, 0x1f, R73 ;  /* 0x0000001fff4e7819 */ /* 0x000fe40000011449 */
[-C--:B------:R-:W-:Y:S01]  /*7360*/  IADD3 R70, P6, PT, R71, R62.reuse, RZ ;  /* 0x0000003e47467210 */ /* 0x080fe20007fde0ff */
[----:B------:R1:W-:Y:S01]  /*7370*/  @P1 STG.E.U8 desc[UR22][R64.64], R75 ;  /* 0x0000004b40001986 */ /* 0x0003e2000c101116 */
[-C--:B------:R-:W-:Y:S01]  /*7380*/  IADD3 R66, P1, PT, R67, R62.reuse, RZ ;  /* 0x0000003e43427210 */ /* 0x080fe20007f3e0ff */
[C---:B------:R-:W-:Y:S01]  /*7390*/  IMAD.X R69, R76.reuse, 0x1, R61, P2 ;  /* 0x000000014c457824 */ /* 0x040fe200010e063d */
[----:B------:R-:W-:Y:S01]  /*73a0*/  IADD3 R72, P2, PT, R73, R62, RZ ;  /* 0x0000003e49487210 */ /* 0x000fe20007f5e0ff */
[----:B------:R-:W-:Y:S01]  /*73b0*/  IMAD.X R71, R76, 0x1, R63, P6 ;  /* 0x000000014c477824 */ /* 0x000fe200030e063f */
[----:B------:R-:W-:Y:S01]  /*73c0*/  SHF.R.S32.HI R76, RZ, 0x1f, R77 ;  /* 0x0000001fff4c7819 */ /* 0x000fe2000001144d */
[----:B------:R-:W-:Y:S01]  /*73d0*/  IMAD.X R67, R74, 0x1, R63, P1 ;  /* 0x000000014a437824 */ /* 0x000fe200008e063f */
[----:B------:R-:W-:Y:S01]  /*73e0*/  ISETP.LT.AND P6, PT, R3, UR12, !P3 ;  /* 0x0000000c03007c0c */ /* 0x000fe2000dfc1270 */
[----:B------:R-:W0:Y:S01]  /*73f0*/  LDCU UR12, c[0x0][0x398] ;  /* 0x00007300ff0c77ac */ /* 0x000e220008000800 */
[----:B--2---:R-:W-:-:S02]  /*7400*/  ISETP.LT.AND P3, PT, R2, UR10, !P3 ;  /* 0x0000000a02007c0c */ /* 0x004fc4000df61270 */
[----:B------:R2:W-:Y:S01]  /*7410*/  @P5 STG.E.U8 desc[UR22][R66.64], R83 ;  /* 0x0000005342005986 */ /* 0x0005e2000c101116 */
[-C--:B-1----:R-:W-:Y:S01]  /*7420*/  IADD3 R64, P1, PT, R73, R60.reuse, RZ ;  /* 0x0000003c49407210 */ /* 0x082fe20007f3e0ff */
[C---:B------:R-:W-:Y:S01]  /*7430*/  IMAD.X R73, R78.reuse, 0x1, R63, P2 ;  /* 0x000000014e497824 */ /* 0x040fe200010e063f */
[----:B------:R-:W-:Y:S01]  /*7440*/  IADD3 R74, P2, PT, R77, R60, RZ ;  /* 0x0000003c4d4a7210 */ /* 0x000fe20007f5e0ff */
[----:B------:R-:W1:Y:S01]  /*7450*/  LDCU UR10, c[0x0][0x398] ;  /* 0x00007300ff0a77ac */ /* 0x000e620008000800 */
[----:B------:R-:W-:Y:S01]  /*7460*/  ISETP.LT.AND P5, PT, R3, UR6, !P4 ;  /* 0x0000000603007c0c */ /* 0x000fe2000e7a1270 */
[--C-:B------:R-:W-:Y:S01]  /*7470*/  IMAD.X R65, R78, 0x1, R61.reuse, P1 ;  /* 0x000000014e417824 */ /* 0x100fe200008e063d */
[----:B-----5:R-:W-:Y:S01]  /*7480*/  ISETP.GE.AND P1, PT, R79, UR20, PT ;  /* 0x000000144f007c0c */ /* 0x020fe2000bf26270 */
[----:B------:R-:W-:Y:S01]  /*7490*/  VIADD R78, R0, 0x5 ;  /* 0x00000005004e7836 */ /* 0x000fe20000000000 */
[----:B------:R-:W-:Y:S01]  /*74a0*/  ISETP.LT.AND P4, PT, R2, UR16, !P4 ;  /* 0x0000001002007c0c */ /* 0x000fe2000e781270 */
[----:B------:R-:W-:Y:S01]  /*74b0*/  IMAD.X R75, R76, 0x1, R61, P2 ;  /* 0x000000014c4b7824 */ /* 0x000fe200010e063d */
[----:B------:R-:W-:Y:S01]  /*74c0*/  PRMT R79, R8, 0x7771, RZ ;  /* 0x00007771084f7816 */ /* 0x000fe200000000ff */
[----:B------:R-:W5:Y:S01]  /*74d0*/  LDCU UR6, c[0x0][0x39c] ;  /* 0x00007380ff0677ac */ /* 0x000f620008000800 */
[----:B---3--:R-:W-:Y:S01]  /*74e0*/  ISETP.GE.AND P2, PT, R78, UR21, PT ;  /* 0x000000154e007c0c */ /* 0x008fe2000bf46270 */
[----:B------:R-:W-:Y:S01]  /*74f0*/  VIADD R78, R0, 0x6 ;  /* 0x00000006004e7836 */ /* 0x000fe20000000000 */
[----:B--2---:R-:W-:Y:S01]  /*7500*/  PRMT R83, R4, 0x7772, RZ ;  /* 0x0000777204537816 */ /* 0x004fe200000000ff */
[----:B------:R-:W2:Y:S01]  /*7510*/  LDCU.64 UR20, c[0x0][0x398] ;  /* 0x00007300ff1477ac */ /* 0x000ea20008000a00 */
[----:B------:R3:W-:Y:S01]  /*7520*/  @P6 STG.E.U8 desc[UR22][R68.64], R79 ;  /* 0x0000004f44006986 */ /* 0x0007e2000c101116 */
[C---:B------:R-:W-:Y:S01]  /*7530*/  ISETP.LT.AND P6, PT, R3.reuse, UR14, !P0 ;  /* 0x0000000e03007c0c */ /* 0x040fe2000c7c1270 */
[----:B------:R-:W0:Y:S02]  /*7540*/  LDCU UR14, c[0x0][0x398] ;  /* 0x00007300ff0e77ac */ /* 0x000e240008000800 */
[----:B------:R1:W-:Y:S01]  /*7550*/  @P3 STG.E.U8 desc[UR22][R70.64], R85 ;  /* 0x0000005546003986 */ /* 0x0003e2000c101116 */
[----:B------:R-:W-:Y:S01]  /*7560*/  ISETP.GE.AND P3, PT, R78, UR4, PT ;  /* 0x000000044e007c0c */ /* 0x000fe2000bf66270 */
[----:B------:R-:W0:Y:S02]  /*7570*/  LDCU UR4, c[0x0][0x39c] ;  /* 0x00007380ff0477ac */ /* 0x000e240008000800 */
[----:B------:R0:W-:Y:S01]  /*7580*/  @P5 STG.E.U8 desc[UR22][R64.64], R81 ;  /* 0x0000005140005986 */ /* 0x0001e2000c101116 */
[----:B------:R-:W-:Y:S01]  /*7590*/  ISETP.LT.AND P5, PT, R3, UR18, !P1 ;  /* 0x0000001203007c0c */ /* 0x000fe2000cfa1270 */
[----:B------:R-:W4:Y:S02]  /*75a0*/  LDCU UR16, c[0x0][0x398] ;  /* 0x00007300ff1077ac */ /* 0x000f240008000800 */
[----:B------:R0:W-:Y:S01]  /*75b0*/  @P4 STG.E.U8 desc[UR22][R72.64], R83 ;  /* 0x0000005348004986 */ /* 0x0001e2000c101116 */
[C---:B---3--:R-:W-:Y:S01]  /*75c0*/  VIADD R69, R77.reuse, UR9 ;  /* 0x000000094d457c36 */ /* 0x048fe20008000000 */
[----:B------:R-:W-:Y:S01]  /*75d0*/  PRMT R79, R8, 0x7773, RZ ;  /* 0x00007773084f7816 */ /* 0x000fe200000000ff */
[----:B------:R-:W-:Y:S01]  /*75e0*/  VIADD R68, R0, 0x7 ;  /* 0x0000000700447836 */ /* 0x000fe20000000000 */
[----:B------:R-:W3:Y:S01]  /*75f0*/  LDCU UR18, c[0x0][0x398] ;  /* 0x00007300ff1277ac */ /* 0x000ee20008000800 */
[----:B--2---:R-:W-:Y:S01]  /*7600*/  ISETP.LT.AND P4, PT, R2, UR20, !P0 ;  /* 0x0000001402007c0c */ /* 0x004fe2000c781270 */
[----:B-1----:R-:W-:Y:S01]  /*7610*/  VIADD R71, R0, 0x8 ;  /* 0x0000000800477836 */ /* 0x002fe20000000000 */
[----:B------:R-:W-:Y:S01]  /*7620*/  IADD3 R66, P0, PT, R77, R62, RZ ;  /* 0x0000003e4d427210 */ /* 0x000fe20007f1e0ff */
[----:B------:R1:W-:Y:S01]  /*7630*/  @P6 STG.E.U8 desc[UR22][R74.64], R79 ;  /* 0x0000004f4a006986 */ /* 0x0003e2000c101116 */
[----:B------:R-:W-:-:S02]  /*7640*/  PRMT R77, R4, 0x7773, RZ ;  /* 0x00007773044d7816 */ /* 0x000fc400000000ff */
[----:B------:R-:W-:Y:S01]  /*7650*/  SHF.R.S32.HI R8, RZ, 0x1f, R69 ;  /* 0x0000001fff087819 */ /* 0x000fe20000011445 */
[----:B------:R-:W-:Y:S01]  /*7660*/  IMAD.X R67, R76, 0x1, R63, P0 ;  /* 0x000000014c437824 */ /* 0x000fe200000e063f */
[C---:B0-----:R-:W-:Y:S01]  /*7670*/  IADD3 R64, P0, PT, R69.reuse, R60, RZ ;  /* 0x0000003c45407210 */ /* 0x041fe20007f1e0ff */
[C---:B------:R-:W-:Y:S02]  /*7680*/  VIADD R73, R69.reuse, UR9 ;  /* 0x0000000945497c36 */ /* 0x040fe40008000000 */
[----:B------:R-:W-:Y:S02]  /*7690*/  VIADD R72, R0, 0x9 ;  /* 0x0000000900487836 */ /* 0x000fe40000000000 */
[----:B------:R0:W-:Y:S01]  /*76a0*/  @P4 STG.E.U8 desc[UR22][R66.64], R77 ;  /* 0x0000004d42004986 */ /* 0x0001e2000c101116 */
[----:B------:R-:W-:Y:S01]  /*76b0*/  ISETP.LT.AND P4, PT, R2, UR26, !P1 ;  /* 0x0000001a02007c0c */ /* 0x000fe2000cf81270 */
[----:B------:R-:W-:Y:S01]  /*76c0*/  IMAD.X R65, R8, 0x1, R61, P0 ;  /* 0x0000000108417824 */ /* 0x000fe200000e063d */
[----:B------:R-:W-:Y:S01]  /*76d0*/  ISETP.GE.AND P0, PT, R68, UR4, PT ;  /* 0x0000000444007c0c */ /* 0x000fe2000bf06270 */
[----:B------:R-:W2:Y:S01]  /*76e0*/  LDCU UR4, c[0x0][0x39c] ;  /* 0x00007380ff0477ac */ /* 0x000ea20008000800 */
[----:B------:R-:W-:-:S02]  /*76f0*/  IADD3 R68, P1, PT, R69, R62, RZ ;  /* 0x0000003e45447210 */ /* 0x000fc40007f3e0ff */
[----:B-1----:R-:W-:Y:S02]  /*7700*/  PRMT R75, R9, 0x7770, RZ ;  /* 0x00007770094b7816 */ /* 0x002fe400000000ff */
[----:B------:R-:W-:Y:S01]  /*7710*/  SHF.R.S32.HI R4, RZ, 0x1f, R73 ;  /* 0x0000001fff047819 */ /* 0x000fe20000011449 */
[----:B------:R-:W-:Y:S01]  /*7720*/  IMAD.X R69, R8, 0x1, R63, P1 ;  /* 0x0000000108457824 */ /* 0x000fe200008e063f */
[----:B-----5:R-:W-:Y:S01]  /*7730*/  ISETP.GE.AND P1, PT, R71, UR6, PT ;  /* 0x0000000647007c0c */ /* 0x020fe2000bf26270 */
[----:B------:R1:W-:Y:S01]  /*7740*/  @P5 STG.E.U8 desc[UR22][R64.64], R75 ;  /* 0x0000004b40005986 */ /* 0x0003e2000c101116 */
[----:B0-----:R-:W-:Y:S01]  /*7750*/  PRMT R67, R5, 0x7770, RZ ;  /* 0x0000777005437816 */ /* 0x001fe200000000ff */
[----:B------:R-:W0:Y:S01]  /*7760*/  LDCU UR6, c[0x0][0x398] ;  /* 0x00007300ff0677ac */ /* 0x000e220008000800 */
[----:B----4-:R-:W-:Y:S02]  /*7770*/  ISETP.LT.AND P5, PT, R3, UR24, !P2 ;  /* 0x0000001803007c0c */ /* 0x010fe4000d7a1270 */
[----:B------:R-:W-:Y:S01]  /*7780*/  IADD3 R70, P6, PT, R73, R60, RZ ;  /* 0x0000003c49467210 */ /* 0x000fe20007fde0ff */
[----:B------:R4:W-:Y:S01]  /*7790*/  @P4 STG.E.U8 desc[UR22][R68.64], R67 ;  /* 0x0000004344004986 */ /* 0x0009e2000c101116 */
[----:B------:R-:W-:-:S02]  /*77a0*/  ISETP.LT.AND P4, PT, R2, UR28, !P2 ;  /* 0x0000001c02007c0c */ /* 0x000fc4000d781270 */
[----:B------:R-:W-:Y:S01]  /*77b0*/  PRMT R77, R9, 0x7771, RZ ;  /* 0x00007771094d7816 */ /* 0x000fe200000000ff */
[----:B------:R-:W-:Y:S01]  /*77c0*/  IMAD.X R71, R4, 0x1, R61, P6 ;  /* 0x0000000104477824 */ /* 0x000fe200030e063d */
[----:B------:R-:W-:Y:S01]  /*77d0*/  PRMT R79, R5, 0x7771, RZ ;  /* 0x00007771054f7816 */ /* 0x000fe200000000ff */
[C---:B-1----:R-:W-:Y:S01]  /*77e0*/  VIADD R75, R73.reuse, UR9 ;  /* 0x00000009494b7c36 */ /* 0x042fe20008000000 */
[----:B------:R-:W-:-:S03]  /*77f0*/  IADD3 R64, P2, PT, R73, R62, RZ ;  /* 0x0000003e49407210 */ /* 0x000fc60007f5e0ff */
[----:B------:R1:W-:Y:S01]  /*7800*/  @P5 STG.E.U8 desc[UR22][R70.64], R77 ;  /* 0x0000004d46005986 */ /* 0x0003e2000c101116 */
[----:B------:R-:W-:Y:S01]  /*7810*/  ISETP.LT.AND P5, PT, R3, UR30, !P3 ;  /* 0x0000001e03007c0c */ /* 0x000fe2000dfa1270 */
[----:B------:R-:W-:Y:S01]  /*7820*/  IMAD.X R65, R4, 0x1, R63, P2 ;  /* 0x0000000104417824 */ /* 0x000fe200010e063f */
[----:B--2---:R-:W-:Y:S01]  /*7830*/  ISETP.GE.AND P2, PT, R72, UR4, PT ;  /* 0x0000000448007c0c */ /* 0x004fe2000bf46270 */
[----:B------:R-:W2:Y:S01]  /*7840*/  LDCU UR4, c[0x0][0x39c] ;  /* 0x00007380ff0477ac */ /* 0x000ea20008000800 */
[----:B------:R-:W-:Y:S01]  /*7850*/  SHF.R.S32.HI R8, RZ, 0x1f, R75 ;  /* 0x0000001fff087819 */ /* 0x000fe2000001144b */
[C---:B------:R-:W-:Y:S01]  /*7860*/  VIADD R73, R75.reuse, UR9 ;  /* 0x000000094b497c36 */ /* 0x040fe20008000000 */
[----:B------:R5:W-:Y:S01]  /*7870*/  @P4 STG.E.U8 desc[UR22][R64.64], R79 ;  /* 0x0000004f40004986 */ /* 0x000be2000c101116 */
[----:B0-----:R-:W-:Y:S01]  /*7880*/  ISETP.LT.AND P4, PT, R2, UR6, !P3 ;  /* 0x0000000602007c0c */ /* 0x001fe2000df81270 */
[----:B------:R-:W0:Y:S01]  /*7890*/  LDCU UR6, c[0x0][0x398] ;  /* 0x00007300ff0677ac */ /* 0x000e220008000800 */
[C---:B----4-:R-:W-:Y:S01]  /*78a0*/  IADD3 R68, P3, PT, R75.reuse, R62, RZ ;  /* 0x0000003e4b447210 */ /* 0x050fe20007f7e0ff */
[----:B-1----:R-:W-:Y:S01]  /*78b0*/  VIADD R71, R0, 0xa ;  /* 0x0000000a00477836 */ /* 0x002fe20000000000 */
[----:B------:R-:W-:-:S03]  /*78c0*/  IADD3 R66, P6, PT, R75, R60, RZ ;  /* 0x0000003c4b427210 */ /* 0x000fc60007fde0ff */
[C---:B------:R-:W-:Y:S01]  /*78d0*/  IMAD.X R69, R8.reuse, 0x1, R63, P3 ;  /* 0x0000000108457824 */ /* 0x040fe200018e063f */
[----:B------:R-:W-:Y:S01]  /*78e0*/  PRMT R77, R9, 0x7772, RZ ;  /* 0x00007772094d7816 */ /* 0x000fe200000000ff */
[----:B------:R-:W-:Y:S01]  /*78f0*/  IMAD.X R67, R8, 0x1, R61, P6 ;  /* 0x0000000108437824 */ /* 0x000fe200030e063d */
[----:B------:R-:W-:Y:S01]  /*7900*/  PRMT R75, R5, 0x7772, RZ ;  /* 0x00007772054b7816 */ /* 0x000fe200000000ff */
[----:B-----5:R-:W-:Y:S01]  /*7910*/  VIADD R64, R0, 0xb ;  /* 0x0000000b00407836 */ /* 0x020fe20000000000 */
[----:B------:R-:W-:Y:S01]  /*7920*/  SHF.R.S32.HI R4, RZ, 0x1f, R73 ;  /* 0x0000001fff047819 */ /* 0x000fe20000011449 */
[----:B------:R-:W-:Y:S01]  /*7930*/  VIADD R65, R73, UR9 ;  /* 0x0000000949417c36 */ /* 0x000fe20008000000 */
[----:B--2---:R-:W-:Y:S01]  /*7940*/  ISETP.GE.AND P3, PT, R71, UR4, PT ;  /* 0x0000000447007c0c */ /* 0x004fe2000bf66270 */
[----:B------:R-:W1:Y:S01]  /*7950*/  LDCU UR4, c[0x0][0x39c] ;  /* 0x00007380ff0477ac */ /* 0x000e620008000800 */
[----:B------:R2:W-:Y:S01]  /*7960*/  @P5 STG.E.U8 desc[UR22][R66.64], R77 ;  /* 0x0000004d42005986 */ /* 0x0005e2000c101116 */
[----:B------:R-:W-:-:S02]  /*7970*/  ISETP.LT.AND P5, PT, R3, UR10, !P0 ;  /* 0x0000000a03007c0c */ /* 0x000fc4000c7a1270 */
[C---:B------:R-:W-:Y:S01]  /*7980*/  IADD3 R70, P6, PT, R73.reuse, R60, RZ ;  /* 0x0000003c49467210 */ /* 0x040fe20007fde0ff */
[----:B------:R4:W-:Y:S01]  /*7990*/  @P4 STG.E.U8 desc[UR22][R68.64], R75 ;  /* 0x0000004b44004986 */ /* 0x0009e2000c101116 */
[----:B------:R-:W-:Y:S01]  /*79a0*/  ISETP.LT.AND P4, PT, R2, UR12, !P0 ;  /* 0x0000000c02007c0c */ /* 0x000fe2000c781270 */
[----:B------:R-:W5:Y:S01]  /*79b0*/  LDCU UR10, c[0x0][0x398] ;  /* 0x00007300ff0a77ac */ /* 0x000f620008000800 */
[----:B------:R-:W-:Y:S01]  /*79c0*/  IADD3 R8, P0, PT, R73, R62, RZ ;  /* 0x0000003e49087210 */ /* 0x000fe20007f1e0ff */
[C---:B------:R-:W-:Y:S01]  /*79d0*/  IMAD.X R71, R4.reuse, 0x1, R61, P6 ;  /* 0x0000000104477824 */ /* 0x040fe200030e063d */
[----:B------:R-:W-:Y:S01]  /*79e0*/  PRMT R73, R5, 0x7773, RZ ;  /* 0x0000777305497816 */ /* 0x000fe200000000ff */
[----:B------:R-:W0:Y:S01]  /*79f0*/  LDCU UR12, c[0x0][0x398] ;  /* 0x00007300ff0c77ac */ /* 0x000e220008000800 */
[----:B--2---:R-:W-:Y:S01]  /*7a00*/  PRMT R67, R9, 0x7773, RZ ;  /* 0x0000777309437816 */ /* 0x004fe200000000ff */
[----:B------:R-:W-:Y:S01]  /*7a10*/  IMAD.X R9, R4, 0x1, R63, P0 ;  /* 0x0000000104097824 */ /* 0x000fe200000e063f */
[----:B------:R-:W-:-:S02]  /*7a20*/  SHF.R.S32.HI R66, RZ, 0x1f, R65 ;  /* 0x0000001fff427819 */ /* 0x000fc40000011441 */
[----:B------:R-:W-:Y:S01]  /*7a30*/  IADD3 R4, P6, PT, R65, R60, RZ ;  /* 0x0000003c41047210 */ /* 0x000fe20007fde0ff */
[----:B------:R2:W-:Y:S01]  /*7a40*/  @P5 STG.E.U8 desc[UR22][R70.64], R67 ;  /* 0x0000004346005986 */ /* 0x0005e2000c101116 */
[----:B-1----:R-:W-:Y:S01]  /*7a50*/  ISETP.GE.AND P0, PT, R64, UR4, PT ;  /* 0x0000000440007c0c */ /* 0x002fe2000bf06270 */
[----:B------:R-:W1:Y:S01]  /*7a60*/  LDCU UR4, c[0x0][0x39c] ;  /* 0x00007380ff0477ac */ /* 0x000e620008000800 */
[----:B------:R-:W-:Y:S01]  /*7a70*/  ISETP.LT.AND P5, PT, R3, UR14, !P1 ;  /* 0x0000000e03007c0c */ /* 0x000fe2000cfa1270 */
[----:B------:R0:W-:Y:S01]  /*7a80*/  @P4 STG.E.U8 desc[UR22][R8.64], R73 ;  /* 0x0000004908004986 */ /* 0x0001e2000c101116 */
[----:B------:R-:W-:Y:S01]  /*7a90*/  ISETP.LT.AND P4, PT, R2, UR16, !P1 ;  /* 0x0000001002007c0c */ /* 0x000fe2000cf81270 */
[C---:B----4-:R-:W-:Y:S01]  /*7aa0*/  VIADD R69, R65.reuse, UR9 ;  /* 0x0000000941457c36 */ /* 0x050fe20008000000 */
[----:B------:R-:W-:Y:S01]  /*7ab0*/  IADD3 R64, P1, PT, R65, R62, RZ ;  /* 0x0000003e41407210 */ /* 0x000fe20007f3e0ff */
[----:B------:R-:W-:Y:S01]  /*7ac0*/  IMAD.X R5, R66, 0x1, R61, P6 ;  /* 0x0000000142057824 */ /* 0x000fe200030e063d */
[----:B------:R-:W-:Y:S01]  /*7ad0*/  PRMT R75, R6, 0x7770, RZ ;  /* 0x00007770064b7816 */ /* 0x000fe200000000ff */
[----:B------:R-:W4:Y:S01]  /*7ae0*/  LDCU UR14, c[0x0][0x398] ;  /* 0x00007300ff0e77ac */ /* 0x000f220008000800 */
[----:B------:R-:W-:Y:S01]  /*7af0*/  SHF.R.S32.HI R68, RZ, 0x1f, R69 ;  /* 0x0000001fff447819 */ /* 0x000fe20000011445 */
[----:B--2---:R-:W-:Y:S01]  /*7b00*/  VIADD R67, R0, 0xc ;  /* 0x0000000c00437836 */ /* 0x004fe20000000000 */
[----:B------:R-:W-:Y:S01]  /*7b10*/  PRMT R71, R10, 0x7770, RZ ;  /* 0x000077700a477816 */ /* 0x000fe200000000ff */
[----:B------:R-:W-:Y:S01]  /*7b20*/  IMAD.X R65, R66, 0x1, R63, P1 ;  /* 0x0000000142417824 */ /* 0x000fe200008e063f */
[----:B------:R-:W-:Y:S01]  /*7b30*/  IADD3 R66, P6, PT, R69, R60, RZ ;  /* 0x0000003c45427210 */ /* 0x000fe20007fde0ff */
[----:B0-----:R-:W-:Y:S01]  /*7b40*/  VIADD R9, R0, 0xd ;  /* 0x0000000d00097836 */ /* 0x001fe20000000000 */
[----:B------:R-:W-:Y:S01]  /*7b50*/  PRMT R73, R10, 0x7771, RZ ;  /* 0x000077710a497816 */ /* 0x000fe200000000ff */
[----:B------:R0:W-:Y:S01]  /*7b60*/  @P5 STG.E.U8 desc[UR22][R4.64], R71 ;  /* 0x0000004704005986 */ /* 0x0001e2000c101116 */
[----:B------:R-:W-:Y:S01]  /*7b70*/  ISETP.LT.AND P5, PT, R3, UR6, !P2 ;  /* 0x0000000603007c0c */ /* 0x000fe2000d7a1270 */
[----:B------:R-:W2:Y:S01]  /*7b80*/  LDCU UR6, c[0x0][0x398] ;  /* 0x00007300ff0677ac */ /* 0x000ea20008000800 */
[----:B-1----:R-:W-:Y:S01]  /*7b90*/  ISETP.GE.AND P1, PT, R67, UR4, PT ;  /* 0x0000000443007c0c */ /* 0x002fe2000bf26270 */
[----:B------:R1:W-:Y:S01]  /*7ba0*/  @P4 STG.E.U8 desc[UR22][R64.64], R75 ;  /* 0x0000004b40004986 */ /* 0x0003e2000c101116 */
[----:B-----5:R-:W-:Y:S01]  /*7bb0*/  ISETP.LT.AND P4, PT, R2, UR10, !P2 ;  /* 0x0000000a02007c0c */ /* 0x020fe2000d781270 */
[----:B------:R-:W5:Y:S01]  /*7bc0*/  LDCU UR4, c[0x0][0x39c] ;  /* 0x00007380ff0477ac */ /* 0x000f620008000800 */
[----:B------:R-:W-:Y:S01]  /*7bd0*/  IMAD.X R67, R68, 0x1, R61, P6 ;  /* 0x0000000144437824 */ /* 0x000fe200030e063d */
[----:B------:R-:W2:Y:S01]  /*7be0*/  LDCU UR16, c[0x0][0x398] ;  /* 0x00007300ff1077ac */ /* 0x000ea20008000800 */
[C---:B0-----:R-:W-:Y:S01]  /*7bf0*/  IADD3 R4, P2, PT, R69.reuse, R62, RZ ;  /* 0x0000003e45047210 */ /* 0x041fe20007f5e0ff */
[----:B------:R-:W-:-:S04]  /*7c00*/  VIADD R71, R69, UR9 ;  /* 0x0000000945477c36 */ /* 0x000fc80008000000 */
[----:B------:R0:W-:Y:S01]  /*7c10*/  @P5 STG.E.U8 desc[UR22][R66.64], R73 ;  /* 0x0000004942005986 */ /* 0x0001e2000c101116 */
[----:B------:R-:W-:Y:S01]  /*7c20*/  ISETP.LT.AND P5, PT, R3, UR12, !P3 ;  /* 0x0000000c03007c0c */ /* 0x000fe2000dfa1270 */
[----:B------:R-:W2:Y:S01]  /*7c30*/  LDCU UR10, c[0x0][0x398] ;  /* 0x00007300ff0a77ac */ /* 0x000ea20008000800 */
[----:B------:R-:W-:Y:S01]  /*7c40*/  IMAD.X R5, R68, 0x1, R63, P2 ;  /* 0x0000000144057824 */ /* 0x000fe200010e063f */
[----:B-1----:R-:W-:Y:S01]  /*7c50*/  PRMT R75, R6, 0x7771, RZ ;  /* 0x00007771064b7816 */ /* 0x002fe200000000ff */
[C---:B------:R-:W-:Y:S01]  /*7c60*/  VIADD R69, R71.reuse, UR9 ;  /* 0x0000000947457c36 */ /* 0x040fe20008000000 */
[----:B------:R-:W-:Y:S01]  /*7c70*/  SHF.R.S32.HI R70, RZ, 0x1f, R71 ;  /* 0x0000001fff467819 */ /* 0x000fe20000011447 */
[----:B------:R-:W1:Y:S01]  /*7c80*/  LDCU UR12, c[0x0][0x398] ;  /* 0x00007300ff0c77ac */ /* 0x000e620008000800 */
[----:B------:R-:W-:Y:S01]  /*7c90*/  IADD3 R8, P6, PT, R71, R60, RZ ;  /* 0x0000003c47087210 */ /* 0x000fe20007fde0ff */
[----:B------:R2:W-:Y:S01]  /*7ca0*/  @P4 STG.E.U8 desc[UR22][R4.64], R75 ;  /* 0x0000004b04004986 */ /* 0x0005e2000c101116 */
[----:B-----5:R-:W-:Y:S01]  /*7cb0*/  ISETP.GE.AND P2, PT, R9, UR4, PT ;  /* 0x0000000409007c0c */ /* 0x020fe2000bf46270 */
[----:B------:R-:W5:Y:S01]  /*7cc0*/  LDCU UR4, c[0x0][0x39c] ;  /* 0x00007380ff0477ac */ /* 0x000f620008000800 */
[----:B----4-:R-:W-:Y:S01]  /*7cd0*/  ISETP.LT.AND P4, PT, R2, UR14, !P3 ;  /* 0x0000000e02007c0c */ /* 0x010fe2000df81270 */
[----:B0-----:R-:W-:Y:S01]  /*7ce0*/  VIADD R67, R0, 0xe ;  /* 0x0000000e00437836 */ /* 0x001fe20000000000 */
[----:B------:R-:W-:Y:S01]  /*7cf0*/  IADD3 R64, P3, PT, R71, R62, RZ ;  /* 0x0000003e47407210 */ /* 0x000fe20007f7e0ff */
[----:B------:R-:W-:Y:S01]  /*7d00*/  IMAD.X R9, R70, 0x1, R61, P6 ;  /* 0x0000000146097824 */ /* 0x000fe200030e063d */
[----:B------:R-:W-:Y:S01]  /*7d10*/  PRMT R73, R10, 0x7772, RZ ;  /* 0x000077720a497816 */ /* 0x000fe200000000ff */
[C---:B------:R-:W-:Y:S01]  /*7d20*/  VIADD R71, R69.reuse, UR9 ;  /* 0x0000000945477c36 */ /* 0x040fe20008000000 */
[----:B------:R-:W-:Y:S01]  /*7d30*/  SHF.R.S32.HI R68, RZ, 0x1f, R69 ;  /* 0x0000001fff447819 */ /* 0x000fe20000011445 */
[----:B------:R-:W-:Y:S01]  /*7d40*/  IMAD.X R65, R70, 0x1, R63, P3 ;  /* 0x0000000146417824 */ /* 0x000fe200018e063f */
[----:B------:R-:W-:Y:S01]  /*7d50*/  IADD3 R66, P6, PT, R69, R60, RZ ;  /* 0x0000003c45427210 */ /* 0x000fe20007fde0ff */
[----:B------:R0:W-:Y:S01]  /*7d60*/  @P5 STG.E.U8 desc[UR22][R8.64], R73 ;  /* 0x0000004908005986 */ /* 0x0001e2000c101116 */
[----:B--2---:R-:W-:Y:S01]  /*7d70*/  PRMT R75, R6, 0x7772, RZ ;  /* 0x00007772064b7816 */ /* 0x004fe200000000ff */
[----:B------:R-:W2:Y:S01]  /*7d80*/  LDCU UR14, c[0x0][0x398] ;  /* 0x00007300ff0e77ac */ /* 0x000ea20008000800 */
[----:B------:R-:W-:-:S03]  /*7d90*/  ISETP.LT.AND P5, PT, R3, UR6, !P0 ;  /* 0x0000000603007c0c */ /* 0x000fc6000c7a1270 */
[----:B------:R4:W-:Y:S01]  /*7da0*/  @P4 STG.E.U8 desc[UR22][R64.64], R75 ;  /* 0x0000004b40004986 */ /* 0x0009e2000c101116 */
[----:B------:R-:W-:Y:S01]  /*7db0*/  ISETP.LT.AND P4, PT, R2, UR16, !P0 ;  /* 0x0000001002007c0c */ /* 0x000fe2000c781270 */
[----:B------:R-:W2:Y:S01]  /*7dc0*/  LDCU UR6, c[0x0][0x398] ;  /* 0x00007300ff0677ac */ /* 0x000ea20008000800 */
[----:B-----5:R-:W-:Y:S01]  /*7dd0*/  ISETP.GE.AND P3, PT, R67, UR4, PT ;  /* 0x0000000443007c0c */ /* 0x020fe2000bf66270 */
[----:B------:R-:W-:Y:S01]  /*7de0*/  IMAD.X R67, R68, 0x1, R61, P6 ;  /* 0x0000000144437824 */ /* 0x000fe200030e063d */
[----:B------:R-:W-:Y:S01]  /*7df0*/  IADD3 R4, P0, PT, R69, R62, RZ ;  /* 0x0000003e45047210 */ /* 0x000fe20007f1e0ff */
[----:B------:R-:W5:Y:S01]  /*7e00*/  LDCU UR4, c[0x0][0x39c] ;  /* 0x00007380ff0477ac */ /* 0x000f620008000800 */
[----:B0-----:R-:W-:Y:S01]  /*7e10*/  VIADD R9, R0, 0xf ;  /* 0x0000000f00097836 */ /* 0x001fe20000000000 */
[----:B------:R-:W-:Y:S01]  /*7e20*/  PRMT R73, R10, 0x7773, RZ ;  /* 0x000077730a497816 */ /* 0x000fe200000000ff */
[----:B------:R-:W-:Y:S01]  /*7e30*/  VIADD R69, R71, UR9 ;  /* 0x0000000947457c36 */ /* 0x000fe20008000000 */
[----:B------:R-:W-:Y:S01]  /*7e40*/  SHF.R.S32.HI R10, RZ, 0x1f, R71 ;  /* 0x0000001fff0a7819 */ /* 0x000fe20000011447 */
[----:B------:R-:W-:Y:S01]  /*7e50*/  IMAD.X R5, R68, 0x1, R63, P0 ;  /* 0x0000000144057824 */ /* 0x000fe200000e063f */
[----:B----4-:R-:W-:Y:S01]  /*7e60*/  PRMT R75, R6, 0x7773, RZ ;  /* 0x00007773064b7816 */ /* 0x010fe200000000ff */
[----:B------:R0:W-:Y:S01]  /*7e70*/  @P5 STG.E.U8 desc[UR22][R66.64], R73 ;  /* 0x0000004942005986 */ /* 0x0001e2000c101116 */
[----:B------:R-:W-:Y:S01]  /*7e80*/  ISETP.LT.AND P5, PT, R3, UR10, !P1 ;  /* 0x0000000a03007c0c */ /* 0x000fe2000cfa1270 */
[----:B------:R-:W4:Y:S01]  /*7e90*/  LDCU UR10, c[0x0][0x398] ;  /* 0x00007300ff0a77ac */ /* 0x000f220008000800 */
[C---:B------:R-:W-:Y:S01]  /*7ea0*/  IADD3 R8, P6, PT, R71.reuse, R60, RZ ;  /* 0x0000003c47087210 */ /* 0x040fe20007fde0ff */
[----:B------:R2:W-:Y:S01]  /*7eb0*/  @P4 STG.E.U8 desc[UR22][R4.64], R75 ;  /* 0x0000004b04004986 */ /* 0x0005e2000c101116 */
[----:B-1----:R-:W-:Y:S01]  /*7ec0*/  ISETP.LT.AND P4, PT, R2, UR12, !P1 ;  /* 0x0000000c02007c0c */ /* 0x002fe2000cf81270 */
[----:B------:R-:W1:Y:S01]  /*7ed0*/  LDCU UR16, c[0x0][0x398] ;  /* 0x00007300ff1077ac */ /* 0x000e620008000800 */
[----:B------:R-:W-:Y:S01]  /*7ee0*/  IADD3 R64, P1, PT, R71, R62, RZ ;  /* 0x0000003e47407210 */ /* 0x000fe20007f3e0ff */
[----:B------:R-:W-:Y:S01]  /*7ef0*/  VIADD R71, R69, UR9 ;  /* 0x0000000945477c36 */ /* 0x000fe20008000000 */
[----:B------:R-:W-:Y:S01]  /*7f00*/  SHF.R.S32.HI R6, RZ, 0x1f, R69 ;  /* 0x0000001fff067819 */ /* 0x000fe20000011445 */
[----:B------:R-:W1:Y:S01]  /*7f10*/  LDCU UR12, c[0x0][0x398] ;  /* 0x00007300ff0c77ac */ /* 0x000e620008000800 */
[----:B-----5:R-:W-:Y:S01]  /*7f20*/  ISETP.GE.AND P0, PT, R9, UR4, PT ;  /* 0x0000000409007c0c */ /* 0x020fe2000bf06270 */
[----:B0-----:R-:W-:Y:S01]  /*7f30*/  VIADD R67, R0, 0x10 ;  /* 0x0000001000437836 */ /* 0x001fe20000000000 */
[----:B------:R-:W-:Y:S01]  /*7f40*/  PRMT R73, R11, 0x7770, RZ ;  /* 0x000077700b497816 */ /* 0x000fe200000000ff */
[----:B------:R-:W0:Y:S01]  /*7f50*/  LDCU UR4, c[0x0][0x39c] ;  /* 0x00007380ff0477ac */ /* 0x000e220008000800 */
[C---:B------:R-:W-:Y:S01]  /*7f60*/  IMAD.X R65, R10.reuse, 0x1, R63, P1 ;  /* 0x000000010a417824 */ /* 0x040fe200008e063f */
[----:B--2---:R-:W-:Y:S01]  /*7f70*/  PRMT R75, R7, 0x7770, RZ ;  /* 0x00007770074b7816 */ /* 0x004fe200000000ff */
[----:B------:R-:W-:Y:S01]  /*7f80*/  IMAD.X R9, R10, 0x1, R61, P6 ;  /* 0x000000010a097824 */ /* 0x000fe200030e063d */
[----:B------:R-:W-:-:S02]  /*7f90*/  IADD3 R66, P6, PT, R69, R60, RZ ;  /* 0x0000003c45427210 */ /* 0x000fc40007fde0ff */
[----:B------:R-:W-:Y:S02]  /*7fa0*/  SHF.R.S32.HI R10, RZ, 0x1f, R71 ;  /* 0x0000001fff0a7819 */ /* 0x000fe40000011447 */
[----:B------:R2:W-:Y:S01]  /*7fb0*/  @P5 STG.E.U8 desc[UR22][R8.64], R73 ;  /* 0x0000004908005986 */ /* 0x0005e2000c101116 */
[----:B------:R-:W-:Y:S01]  /*7fc0*/  ISETP.LT.AND P5, PT, R3, UR6, !P2 ;  /* 0x0000000603007c0c */ /* 0x000fe2000d7a1270 */
[----:B------:R-:W5:Y:S02]  /*7fd0*/  LDCU UR6, c[0x0][0x398] ;  /* 0x00007300ff0677ac */ /* 0x000f640008000800 */
[----:B------:R1:W-:Y:S01]  /*7fe0*/  @P4 STG.E.U8 desc[UR22][R64.64], R75 ;  /* 0x0000004b40004986 */ /* 0x0003e2000c101116 */
[----:B------:R-:W-:Y:S01]  /*7ff0*/  ISETP.LT.AND P4, PT, R2, UR14, !P2 ;  /* 0x0000000e02007c0c */ /* 0x000fe2000d781270 */
[----:B------:R-:W3:Y:S01]  /*8000*/  LDCU UR14, c[0x0][0x398] ;  /* 0x00007300ff0e77ac */ /* 0x000ee20008000800 */
[----:B------:R-:W-:Y:S01]  /*8010*/  IADD3 R4, P2, PT, R69, R62, RZ ;  /* 0x0000003e45047210 */ /* 0x000fe20007f5e0ff */
[----:B------:R-:W-:Y:S01]  /*8020*/  VIADD R69, R71, UR9 ;  /* 0x0000000947457c36 */ /* 0x000fe20008000000 */
[----:B0-----:R-:W-:Y:S01]  /*8030*/  ISETP.GE.AND P1, PT, R67, UR4, PT ;  /* 0x0000000443007c0c */ /* 0x001fe2000bf26270 */
[----:B------:R-:W0:Y:S01]  /*8040*/  LDCU UR4, c[0x0][0x39c] ;  /* 0x00007380ff0477ac */ /* 0x000e220008000800 */
[----:B--2---:R-:W-:Y:S01]  /*8050*/  VIADD R9, R0, 0x11 ;  /* 0x0000001100097836 */ /* 0x004fe20000000000 */
[----:B------:R-:W-:Y:S01]  /*8060*/  PRMT R73, R11, 0x7771, RZ ;  /* 0x000077710b497816 */ /* 0x000fe200000000ff */
[----:B------:R-:W-:-:S02]  /*8070*/  IMAD.X R5, R6, 0x1, R63, P2 ;  /* 0x0000000106057824 */ /* 0x000fc400010e063f */
[----:B------:R-:W-:Y:S01]  /*8080*/  IMAD.X R67, R6, 0x1, R61, P6 ;  /* 0x0000000106437824 */ /* 0x000fe200030e063d */
[----:B-1----:R-:W-:Y:S02]  /*8090*/  PRMT R75, R7, 0x7771, RZ ;  /* 0x00007771074b7816 */ /* 0x002fe400000000ff */
[----:B------:R-:W-:Y:S02]  /*80a0*/  IADD3 R8, P6, PT, R71, R60, RZ ;  /* 0x0000003c47087210 */ /* 0x000fe40007fde0ff */
[----:B------:R1:W-:Y:S01]  /*80b0*/  @P5 STG.E.U8 desc[UR22][R66.64], R73 ;  /* 0x0000004942005986 */ /* 0x0003e2000c101116 */
[----:B----4-:R-:W-:Y:S01]  /*80c0*/  ISETP.LT.AND P5, PT, R3, UR10, !P3 ;  /* 0x0000000a03007c0c */ /* 0x010fe2000dfa1270 */
[----:B------:R-:W2:Y:S01]  /*80d0*/  LDCU UR10, c[0x0][0x398] ;  /* 0x00007300ff0a77ac */ /* 0x000ea20008000800 */
[----:B------:R-:W-:Y:S01]  /*80e0*/  SHF.R.S32.HI R6, RZ, 0x1f, R69 ;  /* 0x0000001fff067819 */ /* 0x000fe20000011445 */
[----:B------:R4:W-:Y:S01]  /*80f0*/  @P4 STG.E.U8 desc[UR22][R4.64], R75 ;  /* 0x0000004b04004986 */ /* 0x0009e2000c101116 */
[----:B------:R-:W-:Y:S01]  /*8100*/  ISETP.LT.AND P4, PT, R2, UR16, !P3 ;  /* 0x0000001002007c0c */ /* 0x000fe2000df81270 */
[----:B------:R-:W2:Y:S01]  /*8110*/  LDCU UR16, c[0x0][0x398] ;  /* 0x00007300ff1077ac */ /* 0x000ea20008000800 */
[----:B------:R-:W-:-:S02]  /*8120*/  IADD3 R64, P3, PT, R71, R62, RZ ;  /* 0x0000003e47407210 */ /* 0x000fc40007f7e0ff */
[----:B0-----:R-:W-:Y:S01]  /*8130*/  ISETP.GE.AND P2, PT, R9, UR4, PT ;  /* 0x0000000409007c0c */ /* 0x001fe2000bf46270 */
[----:B------:R-:W0:Y:S01]  /*8140*/  LDCU UR4, c[0x0][0x39c] ;  /* 0x00007380ff0477ac */ /* 0x000e220008000800 */
[----:B------:R-:W-:Y:S01]  /*8150*/  IMAD.X R9, R10, 0x1, R61, P6 ;  /* 0x000000010a097824 */ /* 0x000fe200030e063d */
[----:B-1----:R-:W-:Y:S01]  /*8160*/  PRMT R73, R11, 0x7772, RZ ;  /* 0x000077720b497816 */ /* 0x002fe200000000ff */
[----:B------:R-:W-:Y:S01]  /*8170*/  VIADD R67, R0, 0x12 ;  /* 0x0000001200437836 */ /* 0x000fe20000000000 */
[----:B------:R-:W-:Y:S01]  /*8180*/  PRMT R71, R7, 0x7772, RZ ;  /* 0x0000777207477816 */ /* 0x000fe200000000ff */
[----:B------:R-:W-:Y:S01]  /*8190*/  IMAD.X R65, R10, 0x1, R63, P3 ;  /* 0x000000010a417824 */ /* 0x000fe200018e063f */
[----:B------:R-:W-:Y:S01]  /*81a0*/  IADD3 R66, P6, PT, R69, R60, RZ ;  /* 0x0000003c45427210 */ /* 0x000fe20007fde0ff */
[----:B------:R1:W-:Y:S01]  /*81b0*/  @P5 STG.E.U8 desc[UR22][R8.64], R73 ;  /* 0x0000004908005986 */ /* 0x0003e2000c101116 */
[----:B-----5:R-:W-:Y:S01]  /*81c0*/  ISETP.LT.AND P5, PT, R3, UR6, !P0 ;  /* 0x0000000603007c0c */ /* 0x020fe2000c7a1270 */
[----:B------:R-:W5:Y:S01]  /*81d0*/  LDCU UR6, c[0x0][0x398] ;  /* 0x00007300ff0677ac */ /* 0x000f620008000800 */
[----:B------:R-:W-:Y:S01]  /*81e0*/  PRMT R11, R11, 0x7773, RZ ;  /* 0x000077730b0b7816 */ /* 0x000fe200000000ff */
[----:B------:R2:W-:Y:S01]  /*81f0*/  @P4 STG.E.U8 desc[UR22][R64.64], R71 ;  /* 0x0000004740004986 */ /* 0x0005e2000c101116 */
[----:B------:R-:W-:Y:S01]  /*8200*/  ISETP.LT.AND P4, PT, R2, UR12, !P0 ;  /* 0x0000000c02007c0c */ /* 0x000fe2000c781270 */
[----:B------:R-:W3:Y:S01]  /*8210*/  LDCU UR12, c[0x0][0x398] ;  /* 0x00007300ff0c77ac */ /* 0x000ee20008000800 */
[----:B----4-:R-:W-:-:S02]  /*8220*/  IADD3 R4, P0, PT, R69, R62, RZ ;  /* 0x0000003e45047210 */ /* 0x010fc40007f1e0ff */
[----:B0-----:R-:W-:Y:S01]  /*8230*/  ISETP.GE.AND P3, PT, R67, UR4, PT ;  /* 0x0000000443007c0c */ /* 0x001fe2000bf66270 */
[----:B------:R-:W0:Y:S01]  /*8240*/  LDCU UR4, c[0x0][0x39c] ;  /* 0x00007380ff0477ac */ /* 0x000e220008000800 */
[----:B-1----:R-:W-:Y:S02]  /*8250*/  VIADD R8, R0, 0x13 ;  /* 0x0000001300087836 */ /* 0x002fe40000000000 */
[----:B------:R-:W-:Y:S01]  /*8260*/  IMAD.X R5, R6, 0x1, R63, P0 ;  /* 0x0000000106057824 */ /* 0x000fe200000e063f */
[----:B--2---:R-:W-:Y:S01]  /*8270*/  PRMT R71, R12, 0x7770, RZ ;  /* 0x000077700c477816 */ /* 0x004fe200000000ff */
[----:B------:R-:W-:Y:S02]  /*8280*/  IMAD.X R67, R6, 0x1, R61, P6 ;  /* 0x0000000106437824 */ /* 0x000fe400030e063d */
[----:B------:R-:W-:Y:S01]  /*8290*/  VIADD R9, R69, UR9 ;  /* 0x0000000945097c36 */ /* 0x000fe20008000000 */
[----:B------:R-:W-:Y:S02]  /*82a0*/  PRMT R69, R16, 0x7770, RZ ;  /* 0x0000777010457816 */ /* 0x000fe400000000ff */
[----:B------:R1:W-:Y:S01]  /*82b0*/  @P5 STG.E.U8 desc[UR22][R66.64], R11 ;  /* 0x0000000b42005986 */ /* 0x0003e2000c101116 */
[----:B------:R-:W-:Y:S01]  /*82c0*/  ISETP.LT.AND P5, PT, R3, UR10, !P1 ;  /* 0x0000000a03007c0c */ /* 0x000fe2000cfa1270 */
[C---:B------:R-:W-:Y:S01]  /*82d0*/  VIADD R65, R9.reuse, UR9 ;  /* 0x0000000909417c36 */ /* 0x040fe20008000000 */
[----:B------:R-:W-:Y:S01]  /*82e0*/  SHF.R.S32.HI R10, RZ, 0x1f, R9 ;  /* 0x0000001fff0a7819 */ /* 0x000fe20000011409 */
[----:B------:R-:W2:Y:S01]  /*82f0*/  LDCU UR10, c[0x0][0x398] ;  /* 0x00007300ff0a77ac */ /* 0x000ea20008000800 */
[----:B------:R-:W-:-:S02]  /*8300*/  IADD3 R6, P6, PT, R9, R60, RZ ;  /* 0x0000003c09067210 */ /* 0x000fc40007fde0ff */
[----:B------:R-:W-:Y:S02]  /*8310*/  SHF.R.S32.HI R64, RZ, 0x1f, R65 ;  /* 0x0000001fff407819 */ /* 0x000fe40000011441 */
[----:B0-----:R-:W-:Y:S01]  /*8320*/  ISETP.GE.AND P0, PT, R8, UR4, PT ;  /* 0x0000000408007c0c */ /* 0x001fe2000bf06270 */
[----:B------:R-:W0:Y:S01]  /*8330*/  LDCU UR4, c[0x0][0x39c] ;  /* 0x00007380ff0477ac */ /* 0x000e220008000800 */
[----:B-1----:R-:W-:Y:S01]  /*8340*/  PRMT R67, R7, 0x7773, RZ ;  /* 0x0000777307437816 */ /* 0x002fe200000000ff */
[----:B------:R-:W-:Y:S02]  /*8350*/  VIADD R11, R0, 0x14 ;  /* 0x00000014000b7836 */ /* 0x000fe40000000000 */
[----:B------:R-:W-:Y:S02]  /*8360*/  IMAD.X R7, R10, 0x1, R61, P6 ;  /* 0x000000010a077824 */ /* 0x000fe400030e063d */
[----:B------:R1:W-:Y:S01]  /*8370*/  @P4 STG.E.U8 desc[UR22][R4.64], R67 ;  /* 0x0000004304004986 */ /* 0x0003e2000c101116 */
[----:B---3--:R-:W-:Y:S01]  /*8380*/  ISETP.LT.AND P4, PT, R2, UR14, !P1 ;  /* 0x0000000e02007c0c */ /* 0x008fe2000cf81270 */
[----:B------:R-:W3:Y:S01]  /*8390*/  LDCU UR14, c[0x0][0x398] ;  /* 0x00007300ff0e77ac */ /* 0x000ee20008000800 */
[----:B------:R-:W-:Y:S01]  /*83a0*/  IADD3 R8, P1, PT, R9, R62, RZ ;  /* 0x0000003e09087210 */ /* 0x000fe20007f3e0ff */
[----:B------:R4:W-:Y:S01]  /*83b0*/  @P5 STG.E.U8 desc[UR22][R6.64], R69 ;  /* 0x0000004506005986 */ /* 0x0009e2000c101116 */
[----:B-----5:R-:W-:Y:S01]  /*83c0*/  ISETP.LT.AND P5, PT, R3, UR6, !P2 ;  /* 0x0000000603007c0c */ /* 0x020fe2000d7a1270 */
[----:B------:R-:W5:Y:S02]  /*83d0*/  LDCU UR6, c[0x0][0x398] ;  /* 0x00007300ff0677ac */ /* 0x000f640008000800 */
[----:B------:R-:W-:Y:S01]  /*83e0*/  IMAD.X R9, R10, 0x1, R63, P1 ;  /* 0x000000010a097824 */ /* 0x000fe200008e063f */
[----:B------:R-:W-:-:S02]  /*83f0*/  IADD3 R10, P6, PT, R65, R60, RZ ;  /* 0x0000003c410a7210 */ /* 0x000fc40007fde0ff */
[----:B0-----:R-:W-:Y:S01]  /*8400*/  ISETP.GE.AND P1, PT, R11, UR4, PT ;  /* 0x000000040b007c0c */ /* 0x001fe2000bf26270 */
[----:B------:R-:W0:Y:S01]  /*8410*/  LDCU UR4, c[0x0][0x39c] ;  /* 0x00007380ff0477ac */ /* 0x000e220008000800 */
[C---:B-1----:R-:W-:Y:S01]  /*8420*/  VIADD R67, R65.reuse, UR9 ;  /* 0x0000000941437c36 */ /* 0x042fe20008000000 */
[----:B------:R1:W-:Y:S01]  /*8430*/  @P4 STG.E.U8 desc[UR22][R8.64], R71 ;  /* 0x0000004708004986 */ /* 0x0003e2000c101116 */
[----:B------:R-:W-:Y:S01]  /*8440*/  ISETP.LT.AND P4, PT, R2, UR16, !P2 ;  /* 0x0000001002007c0c */ /* 0x000fe2000d781270 */
[----:B----4-:R-:W-:Y:S01]  /*8450*/  VIADD R7, R0, 0x15 ;  /* 0x0000001500077836 */ /* 0x010fe20000000000 */
        /* <DEDUP_REMOVED lines=8> */
[----:B--2---:R-:W-:Y:S01]  /*84e0*/  ISETP.LT.AND P5, PT, R3, UR10, !P3 ;  /* 0x0000000a03007c0c */ /* 0x004fe2000dfa1270 */
[----:B------:R-:W2:Y:S01]  /*84f0*/  LDCU UR10, c[0x0][0x398] ;  /* 0x00007300ff0a77ac */ /* 0x000ea20008000800 */
[----:B-1----:R-:W-:-:S02]  /*8500*/  PRMT R71, R12, 0x7771, RZ ;  /* 0x000077710c477816 */ /* 0x002fc400000000ff */
[----:B------:R-:W-:Y:S01]  /*8510*/  SHF.R.S32.HI R64, RZ, 0x1f, R65 ;  /* 0x0000001fff407819 */ /* 0x000fe20000011441 */
[----:B------:R-:W1:Y:S01]  /*8520*/  LDCU UR16, c[0x0][0x398] ;  /* 0x00007300ff1077ac */ /* 0x000e620008000800 */
[----:B0-----:R-:W-:Y:S01]  /*8530*/  ISETP.GE.AND P2, PT, R7, UR4, PT ;  /* 0x0000000407007c0c */ /* 0x001fe2000bf46270 */
[----:B------:R0:W-:Y:S01]  /*8540*/  @P4 STG.E.U8 desc[UR22][R4.64], R71 ;  /* 0x0000004704004986 */ /* 0x0001e2000c101116 */
[----:B------:R-:W-:Y:S01]  /*8550*/  ISETP.LT.AND P4, PT, R2, UR12, !P3 ;  /* 0x0000000c02007c0c */ /* 0x000fe2000df81270 */
[----:B------:R-:W1:Y:S01]  /*8560*/  LDCU UR4, c[0x0][0x39c] ;  /* 0x00007380ff0477ac */ /* 0x000e620008000800 */
[----:B------:R-:W-:Y:S01]  /*8570*/  IADD3 R8, P3, PT, R67, R62, RZ ;  /* 0x0000003e43087210 */ /* 0x000fe20007f7e0ff */
[----:B----4-:R-:W-:Y:S01]  /*8580*/  VIADD R11, R0, 0x16 ;  /* 0x00000016000b7836 */ /* 0x010fe20000000000 */
[----:B------:R-:W-:Y:S01]  /*8590*/  PRMT R69, R16, 0x7772, RZ ;  /* 0x0000777210457816 */ /* 0x000fe200000000ff */
[C---:B------:R-:W-:Y:S01]  /*85a0*/  IMAD.X R7, R66.reuse, 0x1, R61, P6 ;  /* 0x0000000142077824 */ /* 0x040fe200030e063d */
[C---:B------:R-:W-:Y:S01]  /*85b0*/  IADD3 R10, P6, PT, R65.reuse, R60, RZ ;  /* 0x0000003c410a7210 */ /* 0x040fe20007fde0ff */
[----:B------:R-:W-:Y:S01]  /*85c0*/  IMAD.X R9, R66, 0x1, R63, P3 ;  /* 0x0000000142097824 */ /* 0x000fe200018e063f */
[----:B------:R-:W4:Y:S01]  /*85d0*/  LDCU UR12, c[0x0][0x398] ;  /* 0x00007300ff0c77ac */ /* 0x000f220008000800 */
[----:B------:R-:W-:Y:S01]  /*85e0*/  VIADD R67, R65, UR9 ;  /* 0x0000000941437c36 */ /* 0x000fe20008000000 */
[----:B------:R2:W-:Y:S01]  /*85f0*/  @P5 STG.E.U8 desc[UR22][R6.64], R69 ;  /* 0x0000004506005986 */ /* 0x0005e2000c101116 */
[----:B0-----:R-:W-:-:S02]  /*8600*/  PRMT R71, R12, 0x7772, RZ ;  /* 0x000077720c477816 */ /* 0x001fc400000000ff */
[----:B-----5:R-:W-:Y:S01]  /*8610*/  ISETP.LT.AND P5, PT, R3, UR6, !P0 ;  /* 0x0000000603007c0c */ /* 0x020fe2000c7a1270 */
[----:B------:R-:W0:Y:S02]  /*8620*/  LDCU UR6, c[0x0][0x398] ;  /* 0x00007300ff0677ac */ /* 0x000e240008000800 */
[----:B------:R5:W-:Y:S01]  /*8630*/  @P4 STG.E.U8 desc[UR22][R8.64], R71 ;  /* 0x0000004708004986 */ /* 0x000be2000c101116 */
[----:B---3--:R-:W-:Y:S01]  /*8640*/  ISETP.LT.AND P4, PT, R2, UR14, !P0 ;  /* 0x0000000e02007c0c */ /* 0x008fe2000c781270 */
[----:B------:R-:W3:Y:S01]  /*8650*/  LDCU UR14, c[0x0][0x398] ;  /* 0x00007300ff0e77ac */ /* 0x000ee20008000800 */
[----:B-1----:R-:W-:Y:S01]  /*8660*/  ISETP.GE.AND P3, PT, R11, UR4, PT ;  /* 0x000000040b007c0c */ /* 0x002fe2000bf66270 */
[----:B------:R-:W-:Y:S01]  /*8670*/  IMAD.X R11, R64, 0x1, R61, P6 ;  /* 0x00000001400b7824 */ /* 0x000fe200030e063d */
[----:B------:R-:W-:Y:S01]  /*8680*/  IADD3 R4, P0, PT, R65, R62, RZ ;  /* 0x0000003e41047210 */ /* 0x000fe20007f1e0ff */
[----:B------:R-:W1:Y:S01]  /*8690*/  LDCU UR4, c[0x0][0x39c] ;  /* 0x00007380ff0477ac */ /* 0x000e620008000800 */
[----:B--2---:R-:W-:Y:S01]  /*86a0*/  VIADD R7, R0, 0x17 ;  /* 0x0000001700077836 */ /* 0x004fe20000000000 */
[----:B------:R-:W-:Y:S01]  /*86b0*/  PRMT R69, R16, 0x7773, RZ ;  /* 0x0000777310457816 */ /* 0x000fe200000000ff */
[----:B------:R-:W-:Y:S01]  /*86c0*/  VIADD R65, R67, UR9 ;  /* 0x0000000943417c36 */ /* 0x000fe20008000000 */
[----:B------:R-:W-:Y:S01]  /*86d0*/  SHF.R.S32.HI R16, RZ, 0x1f, R67 ;  /* 0x0000001fff107819 */ /* 0x000fe20000011443 */
[----:B------:R-:W-:Y:S01]  /*86e0*/  IMAD.X R5, R64, 0x1, R63, P0 ;  /* 0x0000000140057824 */ /* 0x000fe200000e063f */
[----:B-----5:R-:W-:Y:S01]  /*86f0*/  PRMT R71, R12, 0x7773, RZ ;  /* 0x000077730c477816 */ /* 0x020fe200000000ff */
[----:B------:R2:W-:Y:S01]  /*8700*/  @P5 STG.E.U8 desc[UR22][R10.64], R69 ;  /* 0x000000450a005986 */ /* 0x0005e2000c101116 */
[----:B------:R-:W-:Y:S01]  /*8710*/  ISETP.LT.AND P5, PT, R3, UR10, !P1 ;  /* 0x0000000a03007c0c */ /* 0x000fe2000cfa1270 */
[----:B------:R-:W5:Y:S01]  /*8720*/  LDCU UR10, c[0x0][0x398] ;  /* 0x00007300ff0a77ac */ /* 0x000f620008000800 */
[C---:B------:R-:W-:Y:S01]  /*8730*/  IADD3 R6, P6, PT, R67.reuse, R60, RZ ;  /* 0x0000003c43067210 */ /* 0x040fe20007fde0ff */
[----:B------:R0:W-:Y:S01]  /*8740*/  @P4 STG.E.U8 desc[UR22][R4.64], R71 ;  /* 0x0000004704004986 */ /* 0x0001e2000c101116 */
[----:B------:R-:W-:Y:S01]  /*8750*/  ISETP.LT.AND P4, PT, R2, UR16, !P1 ;  /* 0x0000001002007c0c */ /* 0x000fe2000cf81270 */
[----:B------:R-:W3:Y:S01]  /*8760*/  LDCU UR16, c[0x0][0x398] ;  /* 0x00007300ff1077ac */ /* 0x000ee20008000800 */
[----:B------:R-:W-:Y:S01]  /*8770*/  IADD3 R8, P1, PT, R67, R62, RZ ;  /* 0x0000003e43087210 */ /* 0x000fe20007f3e0ff */
[----:B------:R-:W-:Y:S01]  /*8780*/  VIADD R67, R65, UR9 ;  /* 0x0000000941437c36 */ /* 0x000fe20008000000 */
[----:B------:R-:W-:-:S02]  /*8790*/  SHF.R.S32.HI R12, RZ, 0x1f, R65 ;  /* 0x0000001fff0c7819 */ /* 0x000fc40000011441 */
[----:B-1----:R-:W-:Y:S01]  /*87a0*/  ISETP.GE.AND P0, PT, R7, UR4, PT ;  /* 0x0000000407007c0c */ /* 0x002fe2000bf06270 */
[----:B------:R-:W1:Y:S01]  /*87b0*/  LDCU UR4, c[0x0][0x39c] ;  /* 0x00007380ff0477ac */ /* 0x000e620008000800 */
[----:B--2---:R-:W-:Y:S01]  /*87c0*/  VIADD R11, R0, 0x18 ;  /* 0x00000018000b7836 */ /* 0x004fe20000000000 */
[----:B------:R-:W-:Y:S01]  /*87d0*/  PRMT R69, R17, 0x7770, RZ ;  /* 0x0000777011457816 */ /* 0x000fe200000000ff */
[C---:B------:R-:W-:Y:S01]  /*87e0*/  IMAD.X R9, R16.reuse, 0x1, R63, P1 ;  /* 0x0000000110097824 */ /* 0x040fe200008e063f */
[----:B0-----:R-:W-:Y:S01]  /*87f0*/  PRMT R71, R13, 0x7770, RZ ;  /* 0x000077700d477816 */ /* 0x001fe200000000ff */
[----:B------:R-:W-:Y:S01]  /*8800*/  IMAD.X R7, R16, 0x1, R61, P6 ;  /* 0x0000000110077824 */ /* 0x000fe200030e063d */
[----:B------:R-:W-:Y:S02]  /*8810*/  IADD3 R10, P6, PT, R65, R60, RZ ;  /* 0x0000003c410a7210 */ /* 0x000fe40007fde0ff */
[----:B------:R-:W-:Y:S02]  /*8820*/  SHF.R.S32.HI R16, RZ, 0x1f, R67 ;  /* 0x0000001fff107819 */ /* 0x000fe40000011443 */
[----:B------:R0:W-:Y:S01]  /*8830*/  @P5 STG.E.U8 desc[UR22][R6.64], R69 ;  /* 0x0000004506005986 */ /* 0x0001e2000c101116 */
[----:B------:R-:W-:Y:S01]  /*8840*/  ISETP.LT.AND P5, PT, R3, UR6, !P2 ;  /* 0x0000000603007c0c */ /* 0x000fe2000d7a1270 */
[----:B------:R-:W2:Y:S02]  /*8850*/  LDCU UR6, c[0x0][0x398] ;  /* 0x00007300ff0677ac */ /* 0x000ea40008000800 */
[----:B------:R3:W-:Y:S01]  /*8860*/  @P4 STG.E.U8 desc[UR22][R8.64], R71 ;  /* 0x0000004708004986 */ /* 0x0007e2000c101116 */
[----:B----4-:R-:W-:Y:S01]  /*8870*/  ISETP.LT.AND P4, PT, R2, UR12, !P2 ;  /* 0x0000000c02007c0c */ /* 0x010fe2000d781270 */
[----:B------:R-:W4:Y:S01]  /*8880*/  LDCU UR12, c[0x0][0x398] ;  /* 0x00007300ff0c77ac */ /* 0x000f220008000800 */
[----:B------:R-:W-:Y:S01]  /*8890*/  IADD3 R4, P2, PT, R65, R62, RZ ;  /* 0x0000003e41047210 */ /* 0x000fe20007f5e0ff */
[----:B------:R-:W-:Y:S01]  /*88a0*/  VIADD R65, R67, UR9 ;  /* 0x0000000943417c36 */ /* 0x000fe20008000000 */
[----:B-1----:R-:W-:Y:S01]  /*88b0*/  ISETP.GE.AND P1, PT, R11, UR4, PT ;  /* 0x000000040b007c0c */ /* 0x002fe2000bf26270 */
[----:B------:R-:W1:Y:S01]  /*88c0*/  LDCU UR4, c[0x0][0x39c] ;  /* 0x00007380ff0477ac */ /* 0x000e620008000800 */
[----:B------:R-:W-:Y:S01]  /*88d0*/  IMAD.X R11, R12, 0x1, R61, P6 ;  /* 0x000000010c0b7824 */ /* 0x000fe200030e063d */
[----:B0-----:R-:W-:Y:S01]  /*88e0*/  PRMT R69, R17, 0x7771, RZ ;  /* 0x0000777111457816 */ /* 0x001fe200000000ff */
[----:B------:R-:W-:Y:S01]  /*88f0*/  VIADD R7, R0, 0x19 ;  /* 0x0000001900077836 */ /* 0x000fe20000000000 */
[----:B------:R-:W-:Y:S01]  /*8900*/  IADD3 R6, P6, PT, R67, R60, RZ ;  /* 0x0000003c43067210 */ /* 0x000fe20007fde0ff */
[----:B------:R-:W-:Y:S01]  /*8910*/  IMAD.X R5, R12, 0x1, R63, P2 ;  /* 0x000000010c057824 */ /* 0x000fe200010e063f */
[----:B---3--:R-:W-:Y:S01]  /*8920*/  PRMT R71, R13, 0x7771, RZ ;  /* 0x000077710d477816 */ /* 0x008fe200000000ff */
[----:B------:R0:W-:Y:S01]  /*8930*/  @P5 STG.E.U8 desc[UR22][R10.64], R69 ;  /* 0x000000450a005986 */ /* 0x0001e2000c101116 */
[----:B-----5:R-:W-:Y:S01]  /*8940*/  ISETP.LT.AND P5, PT, R3, UR10, !P3 ;  /* 0x0000000a03007c0c */ /* 0x020fe2000dfa1270 */
[----:B------:R-:W3:Y:S01]  /*8950*/  LDCU UR10, c[0x0][0x398] ;  /* 0x00007300ff0a77ac */ /* 0x000ee20008000800 */
[----:B------:R-:W-:Y:S01]  /*8960*/  SHF.R.S32.HI R12, RZ, 0x1f, R65 ;  /* 0x0000001fff0c7819 */ /* 0x000fe20000011441 */
[----:B------:R-:W-:Y:S01]  /*8970*/  @P4 STG.E.U8 desc[UR22][R4.64], R71 ;  /* 0x0000004704004986 */ /* 0x000fe2000c101116 */
[----:B------:R-:W-:Y:S01]  /*8980*/  ISETP.LT.AND P4, PT, R2, UR14, !P3 ;  /* 0x0000000e02007c0c */ /* 0x000fe2000df81270 */
[----:B------:R-:W5:Y:S01]  /*8990*/  LDCU UR14, c[0x0][0x398] ;  /* 0x00007300ff0e77ac */ /* 0x000f620008000800 */
[----:B------:R-:W-:-:S02]  /*89a0*/  IADD3 R8, P3, PT, R67, R62, RZ ;  /* 0x0000003e43087210 */ /* 0x000fc40007f7e0ff */
[----:B------:R-:W-:Y:S02]  /*89b0*/  PRMT R67, R17, 0x7773, RZ ;  /* 0x0000777311437816 */ /* 0x000fe400000000ff */
[----:B-1----:R-:W-:Y:S01]  /*89c0*/  ISETP.GE.AND P2, PT, R7, UR4, PT ;  /* 0x0000000407007c0c */ /* 0x002fe2000bf46270 */
[----:B------:R-:W1:Y:S01]  /*89d0*/  LDCU UR4, c[0x0][0x39c] ;  /* 0x00007380ff0477ac */ /* 0x000e620008000800 */
[----:B0-----:R-:W-:Y:S01]  /*89e0*/  VIADD R11, R0, 0x1a ;  /* 0x0000001a000b7836 */ /* 0x001fe20000000000 */
[----:B------:R-:W-:Y:S01]  /*89f0*/  PRMT R69, R17, 0x7772, RZ ;  /* 0x0000777211457816 */ /* 0x000fe200000000ff */
[C---:B------:R-:W-:Y:S02]  /*8a00*/  IMAD.X R9, R16.reuse, 0x1, R63, P3 ;  /* 0x0000000110097824 */ /* 0x040fe400018e063f */
[----:B------:R-:W-:Y:S01]  /*8a10*/  IMAD.X R7, R16, 0x1, R61, P6 ;  /* 0x0000000110077824 */ /* 0x000fe200030e063d */
[C---:B------:R-:W-:Y:S01]  /*8a20*/  IADD3 R10, P6, PT, R65.reuse, R60, RZ ;  /* 0x0000003c410a7210 */ /* 0x040fe20007fde0ff */
[----:B------:R-:W-:-:S03]  /*8a30*/  VIADD R17, R65, UR9 ;  /* 0x0000000941117c36 */ /* 0x000fc60008000000 */
[----:B------:R0:W-:Y:S01]  /*8a40*/  @P5 STG.E.U8 desc[UR22][R6.64], R69 ;  /* 0x0000004506005986 */ /* 0x0001e2000c101116 */
[----:B--2---:R-:W-:Y:S01]  /*8a50*/  ISETP.LT.AND P5, PT, R3, UR6, !P0 ;  /* 0x0000000603007c0c */ /* 0x004fe2000c7a1270 */
[----:B------:R-:W2:Y:S01]  /*8a60*/  LDCU UR6, c[0x0][0x398] ;  /* 0x00007300ff0677ac */ /* 0x000ea20008000800 */
[----:B------:R-:W-:Y:S02]  /*8a70*/  SHF.R.S32.HI R16, RZ, 0x1f, R17 ;  /* 0x0000001fff107819 */ /* 0x000fe40000011411 */
[----:B-1----:R-:W-:Y:S01]  /*8a80*/  ISETP.GE.AND P3, PT, R11, UR4, PT ;  /* 0x000000040b007c0c */ /* 0x002fe2000bf66270 */
[----:B------:R-:W1:Y:S01]  /*8a90*/  LDCU UR4, c[0x0][0x39c] ;  /* 0x00007380ff0477ac */ /* 0x000e620008000800 */
[----:B------:R-:W-:Y:S01]  /*8aa0*/  IMAD.X R11, R12, 0x1, R61, P6 ;  /* 0x000000010c0b7824 */ /* 0x000fe200030e063d */
[----:B0-----:R-:W-:Y:S01]  /*8ab0*/  PRMT R69, R13, 0x7772, RZ ;  /* 0x000077720d457816 */ /* 0x001fe200000000ff */
[----:B------:R-:W-:Y:S01]  /*8ac0*/  VIADD R7, R0, 0x1b ;  /* 0x0000001b00077836 */ /* 0x000fe20000000000 */
[----:B------:R-:W-:-:S03]  /*8ad0*/  IADD3 R6, P6, PT, R17, R60, RZ ;  /* 0x0000003c11067210 */ /* 0x000fc60007fde0ff */
[----:B------:R-:W-:Y:S01]  /*8ae0*/  @P4 STG.E.U8 desc[UR22][R8.64], R69 ;  /* 0x0000004508004986 */ /* 0x000fe2000c101116 */
[----:B------:R-:W-:Y:S01]  /*8af0*/  ISETP.LT.AND P4, PT, R2, UR16, !P0 ;  /* 0x0000001002007c0c */ /* 0x000fe2000c781270 */
[----:B------:R-:W0:Y:S01]  /*8b00*/  LDCU UR16, c[0x0][0x398] ;  /* 0x00007300ff1077ac */ /* 0x000e220008000800 */
[----:B------:R-:W-:Y:S01]  /*8b10*/  IADD3 R4, P0, PT, R65, R62, RZ ;  /* 0x0000003e41047210 */ /* 0x000fe20007f1e0ff */
[----:B------:R2:W-:Y:S01]  /*8b20*/  @P5 STG.E.U8 desc[UR22][R10.64], R67 ;  /* 0x000000430a005986 */ /* 0x0005e2000c101116 */
[----:B---3--:R-:W-:Y:S01]  /*8b30*/  ISETP.LT.AND P5, PT, R3, UR10, !P1 ;  /* 0x0000000a03007c0c */ /* 0x008fe2000cfa1270 */
[----:B------:R-:W3:Y:S01]  /*8b40*/  LDCU UR10, c[0x0][0x398] ;  /* 0x00007300ff0a77ac */ /* 0x000ee20008000800 */
[----:B------:R-:W-:Y:S01]  /*8b50*/  PRMT R65, R18, 0x7770, RZ ;  /* 0x0000777012417816 */ /* 0x000fe200000000ff */
[----:B------:R-:W-:Y:S01]  /*8b60*/  IMAD.X R5, R12, 0x1, R63, P0 ;  /* 0x000000010c057824 */ /* 0x000fe200000e063f */
[----:B-1----:R-:W-:Y:S01]  /*8b70*/  ISETP.GE.AND P0, PT, R7, UR4, PT ;  /* 0x0000000407007c0c */ /* 0x002fe2000bf06270 */
[----:B------:R-:W1:Y:S01]  /*8b80*/  LDCU UR4, c[0x0][0x39c] ;  /* 0x00007380ff0477ac */ /* 0x000e620008000800 */
[----:B------:R-:W-:Y:S01]  /*8b90*/  IMAD.X R7, R16, 0x1, R61, P6 ;  /* 0x0000000110077824 */ /* 0x000fe200030e063d */
[----:B--2---:R-:W-:Y:S01]  /*8ba0*/  PRMT R67, R13, 0x7773, RZ ;  /* 0x000077730d437816 */ /* 0x004fe200000000ff */
[----:B------:R-:W-:-:S02]  /*8bb0*/  VIADD R11, R0, 0x1c ;  /* 0x0000001c000b7836 */ /* 0x000fc40000000000 */
[C---:B------:R-:W-:Y:S02]  /*8bc0*/  VIADD R13, R17.reuse, UR9 ;  /* 0x00000009110d7c36 */ /* 0x040fe40008000000 */
[----:B------:R2:W-:Y:S01]  /*8bd0*/  @P4 STG.E.U8 desc[UR22][R4.64], R67 ;  /* 0x0000004304004986 */ /* 0x0005e2000c101116 */
[----:B----4-:R-:W-:Y:S01]  /*8be0*/  ISETP.LT.AND P4, PT, R2, UR12, !P1 ;  /* 0x0000000c02007c0c */ /* 0x010fe2000cf81270 */
[----:B------:R-:W4:Y:S01]  /*8bf0*/  LDCU UR12, c[0x0][0x398] ;  /* 0x00007300ff0c77ac */ /* 0x000f220008000800 */
[----:B------:R-:W-:Y:S01]  /*8c00*/  IADD3 R8, P1, PT, R17, R62, RZ ;  /* 0x0000003e11087210 */ /* 0x000fe20007f3e0ff */
[----:B------:R0:W-:Y:S01]  /*8c10*/  @P5 STG.E.U8 desc[UR22][R6.64], R65 ;  /* 0x0000004106005986 */ /* 0x0001e2000c101116 */
[----:B------:R-:W-:Y:S01]  /*8c20*/  ISETP.LT.AND P5, PT, R3, UR6, !P2 ;  /* 0x0000000603007c0c */ /* 0x000fe2000d7a1270 */
[----:B------:R-:W-:Y:S01]  /*8c30*/  VIADD R17, R13, UR9 ;  /* 0x000000090d117c36 */ /* 0x000fe20008000000 */
[----:B------:R-:W-:Y:S01]  /*8c40*/  SHF.R.S32.HI R12, RZ, 0x1f, R13 ;  /* 0x0000001fff0c7819 */ /* 0x000fe2000001140d */
[----:B------:R-:W-:Y:S01]  /*8c50*/  IMAD.X R9, R16, 0x1, R63, P1 ;  /* 0x0000000110097824 */ /* 0x000fe200008e063f */
[----:B-1----:R-:W-:Y:S01]  /*8c60*/  ISETP.GE.AND P1, PT, R11, UR4, PT ;  /* 0x000000040b007c0c */ /* 0x002fe2000bf26270 */
[----:B------:R-:W1:Y:S01]  /*8c70*/  LDCU UR4, c[0x0][0x39c] ;  /* 0x00007380ff0477ac */ /* 0x000e620008000800 */
[----:B------:R-:W-:-:S02]  /*8c80*/  IADD3 R10, P6, PT, R13, R60, RZ ;  /* 0x0000003c0d0a7210 */ /* 0x000fc40007fde0ff */
[----:B--2---:R-:W-:Y:S01]  /*8c90*/  PRMT R67, R14, 0x7770, RZ ;  /* 0x000077700e437816 */ /* 0x004fe200000000ff */
[----:B------:R-:W2:Y:S01]  /*8ca0*/  LDCU UR6, c[0x0][0x398] ;  /* 0x00007300ff0677ac */ /* 0x000ea20008000800 */
[----:B------:R-:W-:Y:S01]  /*8cb0*/  SHF.R.S32.HI R16, RZ, 0x1f, R17 ;  /* 0x0000001fff107819 */ /* 0x000fe20000011411 */
[----:B0-----:R-:W-:Y:S01]  /*8cc0*/  VIADD R7, R0, 0x1d ;  /* 0x0000001d00077836 */ /* 0x001fe20000000000 */
[----:B------:R-:W-:Y:S01]  /*8cd0*/  PRMT R65, R18, 0x7771, RZ ;  /* 0x0000777112417816 */ /* 0x000fe200000000ff */
[----:B------:R0:W-:Y:S01]  /*8ce0*/  @P4 STG.E.U8 desc[UR22][R8.64], R67 ;  /* 0x0000004308004986 */ /* 0x0001e2000c101116 */
[----:B-----5:R-:W-:Y:S01]  /*8cf0*/  ISETP.LT.AND P4, PT, R2, UR14, !P2 ;  /* 0x0000000e02007c0c */ /* 0x020fe2000d781270 */
[C---:B------:R-:W-:Y:S01]  /*8d00*/  IMAD.X R11, R12.reuse, 0x1, R61, P6 ;  /* 0x000000010c0b7824 */ /* 0x040fe200030e063d */
[----:B------:R-:W-:Y:S01]  /*8d10*/  IADD3 R4, P2, PT, R13, R62, RZ ;  /* 0x0000003e0d047210 */ /* 0x000fe20007f5e0ff */
[C---:B------:R-:W-:Y:S01]  /*8d20*/  VIADD R13, R17.reuse, UR9 ;  /* 0x00000009110d7c36 */ /* 0x040fe20008000000 */
[----:B------:R-:W-:Y:S01]  /*8d30*/  IADD3 R6, P6, PT, R17, R60, RZ ;  /* 0x0000003c11067210 */ /* 0x000fe20007fde0ff */
[----:B------:R-:W5:Y:S01]  /*8d40*/  LDCU UR14, c[0x0][0x398] ;  /* 0x00007300ff0e77ac */ /* 0x000f620008000800 */
[----:B------:R2:W-:Y:S01]  /*8d50*/  @P5 STG.E.U8 desc[UR22][R10.64], R65 ;  /* 0x000000410a005986 */ /* 0x0005e2000c101116 */
[----:B------:R-:W-:Y:S01]  /*8d60*/  IMAD.X R5, R12, 0x1, R63, P2 ;  /* 0x000000010c057824 */ /* 0x000fe200010e063f */
[----:B---3--:R-:W-:Y:S01]  /*8d70*/  ISETP.LT.AND P5, PT, R3, UR10, !P3 ;  /* 0x0000000a03007c0c */ /* 0x008fe2000dfa1270 */
[----:B------:R-:W3:Y:S01]  /*8d80*/  LDCU UR10, c[0x0][0x398] ;  /* 0x00007300ff0a77ac */ /* 0x000ee20008000800 */
[----:B-1----:R-:W-:Y:S01]  /*8d90*/  ISETP.GE.AND P2, PT, R7, UR4, PT ;  /* 0x0000000407007c0c */ /* 0x002fe2000bf46270 */
[----:B------:R-:W-:Y:S01]  /*8da0*/  IMAD.X R7, R16, 0x1, R61, P6 ;  /* 0x0000000110077824 */ /* 0x000fe200030e063d */
[----:B0-----:R-:W-:Y:S01]  /*8db0*/  PRMT R67, R14, 0x7771, RZ ;  /* 0x000077710e437816 */ /* 0x001fe200000000ff */
[----:B------:R-:W0:Y:S01]  /*8dc0*/  LDCU UR4, c[0x0][0x39c] ;  /* 0x00007380ff0477ac */ /* 0x000e220008000800 */
[----:B------:R-:W-:-:S03]  /*8dd0*/  SHF.R.S32.HI R12, RZ, 0x1f, R13 ;  /* 0x0000001fff0c7819 */ /* 0x000fc6000001140d */
[----:B------:R1:W-:Y:S01]  /*8de0*/  @P4 STG.E.U8 desc[UR22][R4.64], R67 ;  /* 0x0000004304004986 */ /* 0x0003e2000c101116 */
[----:B------:R-:W-:Y:S01]  /*8df0*/  ISETP.LT.AND P4, PT, R2, UR16, !P3 ;  /* 0x0000001002007c0c */ /* 0x000fe2000df81270 */
[----:B--2---:R-:W-:Y:S01]  /*8e00*/  VIADD R11, R0, 0x1e ;  /* 0x0000001e000b7836 */ /* 0x004fe20000000000 */
[----:B------:R-:W-:Y:S01]  /*8e10*/  IADD3 R8, P3, PT, R17, R62, RZ ;  /* 0x0000003e11087210 */ /* 0x000fe20007f7e0ff */
[C---:B------:R-:W-:Y:S01]  /*8e20*/  VIADD R17, R13.reuse, UR9 ;  /* 0x000000090d117c36 */ /* 0x040fe20008000000 */
[----:B------:R-:W-:Y:S01]  /*8e30*/  PRMT R65, R18, 0x7772, RZ ;  /* 0x0000777212417816 */ /* 0x000fe200000000ff */
[----:B------:R-:W2:Y:S01]  /*8e40*/  LDCU UR16, c[0x0][0x398] ;  /* 0x00007300ff1077ac */ /* 0x000ea20008000800 */
[----:B------:R-:W-:Y:S01]  /*8e50*/  IADD3 R10, P6, PT, R13, R60, RZ ;  /* 0x0000003c0d0a7210 */ /* 0x000fe20007fde0ff */
[----:B------:R-:W-:Y:S01]  /*8e60*/  IMAD.X R9, R16, 0x1, R63, P3 ;  /* 0x0000000110097824 */ /* 0x000fe200018e063f */
[----:B------:R-:W-:Y:S01]  /*8e70*/  SHF.R.S32.HI R16, RZ, 0x1f, R17 ;  /* 0x0000001fff107819 */ /* 0x000fe20000011411 */
[----:B------:R3:W-:Y:S01]  /*8e80*/  @P5 STG.E.U8 desc[UR22][R6.64], R65 ;  /* 0x0000004106005986 */ /* 0x0007e2000c101116 */
[----:B------:R-:W-:Y:S01]  /*8e90*/  ISETP.LT.AND P5, PT, R3, UR6, !P0 ;  /* 0x0000000603007c0c */ /* 0x000fe2000c7a1270 */
[----:B------:R-:W2:Y:S01]  /*8ea0*/  LDCU UR6, c[0x0][0x398] ;  /* 0x00007300ff0677ac */ /* 0x000ea20008000800 */
[----:B-1----:R-:W-:-:S02]  /*8eb0*/  PRMT R67, R14, 0x7772, RZ ;  /* 0x000077720e437816 */ /* 0x002fc400000000ff */
[----:B0-----:R-:W-:Y:S01]  /*8ec0*/  ISETP.GE.AND P3, PT, R11, UR4, PT ;  /* 0x000000040b007c0c */ /* 0x001fe2000bf66270 */
[----:B------:R-:W0:Y:S01]  /*8ed0*/  LDCU UR4, c[0x0][0x39c] ;  /* 0x00007380ff0477ac */ /* 0x000e220008000800 */
[----:B------:R-:W-:Y:S01]  /*8ee0*/  IMAD.X R11, R12, 0x1, R61, P6 ;  /* 0x000000010c0b7824 */ /* 0x000fe200030e063d */
[----:B------:R1:W-:Y:S01]  /*8ef0*/  @P4 STG.E.U8 desc[UR22][R8.64], R67 ;  /* 0x0000004308004986 */ /* 0x0003e2000c101116 */
[----:B----4-:R-:W-:Y:S01]  /*8f00*/  ISETP.LT.AND P4, PT, R2, UR12, !P0 ;  /* 0x0000000c02007c0c */ /* 0x010fe2000c781270 */
[----:B------:R-:W4:Y:S01]  /*8f10*/  LDCU UR12, c[0x0][0x398] ;  /* 0x00007300ff0c77ac */ /* 0x000f220008000800 */
[----:B------:R-:W-:Y:S01]  /*8f20*/  IADD3 R4, P0, PT, R13, R62, RZ ;  /* 0x0000003e0d047210 */ /* 0x000fe20007f1e0ff */
[----:B---3--:R-:W-:Y:S01]  /*8f30*/  VIADD R7, R0, 0x1f ;  /* 0x0000001f00077836 */ /* 0x008fe20000000000 */
[----:B------:R-:W-:Y:S01]  /*8f40*/  PRMT R65, R18, 0x7773, RZ ;  /* 0x0000777312417816 */ /* 0x000fe200000000ff */
[C---:B------:R-:W-:Y:S01]  /*8f50*/  VIADD R13, R17.reuse, UR9 ;  /* 0x00000009110d7c36 */ /* 0x040fe20008000000 */
[----:B------:R-:W-:Y:S01]  /*8f60*/  IADD3 R6, P6, PT, R17, R60, RZ ;  /* 0x0000003c11067210 */ /* 0x000fe20007fde0ff */
[----:B------:R-:W-:-:S02]  /*8f70*/  IMAD.X R5, R12, 0x1, R63, P0 ;  /* 0x000000010c057824 */ /* 0x000fc400000e063f */
[----:B------:R3:W-:Y:S01]  /*8f80*/  @P5 STG.E.U8 desc[UR22][R10.64], R65 ;  /* 0x000000410a005986 */ /* 0x0007e2000c101116 */
[----:B------:R-:W-:Y:S01]  /*8f90*/  ISETP.LT.AND P5, PT, R3, UR10, !P1 ;  /* 0x0000000a03007c0c */ /* 0x000fe2000cfa1270 */
[----:B------:R-:W2:Y:S01]  /*8fa0*/  LDCU UR10, c[0x0][0x398] ;  /* 0x00007300ff0a77ac */ /* 0x000ea20008000800 */
[----:B-1----:R-:W-:Y:S01]  /*8fb0*/  PRMT R67, R14, 0x7773, RZ ;  /* 0x000077730e437816 */ /* 0x002fe200000000ff */
[----:B------:R-:W-:Y:S01]  /*8fc0*/  VIADD R18, R0, 0x72 ;  /* 0x0000007200127836 */ /* 0x000fe20000000000 */
[----:B------:R-:W-:Y:S02]  /*8fd0*/  SHF.R.S32.HI R12, RZ, 0x1f, R13 ;  /* 0x0000001fff0c7819 */ /* 0x000fe4000001140d */
[----:B0-----:R-:W-:Y:S01]  /*8fe0*/  ISETP.GE.AND P0, PT, R7, UR4, PT ;  /* 0x0000000407007c0c */ /* 0x001fe2000bf06270 */
[----:B------:R-:W0:Y:S01]  /*8ff0*/  LDCU UR4, c[0x0][0x39c] ;  /* 0x00007380ff0477ac */ /* 0x000e220008000800 */
[----:B------:R1:W-:Y:S01]  /*9000*/  @P4 STG.E.U8 desc[UR22][R4.64], R67 ;  /* 0x0000004304004986 */ /* 0x0003e2000c101116 */
[----:B-----5:R-:W-:Y:S01]  /*9010*/  ISETP.LT.AND P4, PT, R2, UR14, !P1 ;  /* 0x0000000e02007c0c */ /* 0x020fe2000cf81270 */
[----:B------:R-:W-:Y:S01]  /*9020*/  IMAD.X R7, R16, 0x1, R61, P6 ;  /* 0x0000000110077824 */ /* 0x000fe200030e063d */
[----:B------:R-:W-:Y:S01]  /*9030*/  IADD3 R8, P1, PT, R17, R62, RZ ;  /* 0x0000003e11087210 */ /* 0x000fe20007f3e0ff */
[----:B---3--:R-:W-:Y:S01]  /*9040*/  VIADD R11, R0, 0x20 ;  /* 0x00000020000b7836 */ /* 0x008fe20000000000 */
[----:B------:R-:W-:Y:S01]  /*9050*/  PRMT R65, R19, 0x7770, RZ ;  /* 0x0000777013417816 */ /* 0x000fe200000000ff */
[C---:B------:R-:W-:Y:S01]  /*9060*/  VIADD R17, R13.reuse, UR9 ;  /* 0x000000090d117c36 */ /* 0x040fe20008000000 */
[----:B------:R-:W-:Y:S01]  /*9070*/  IADD3 R10, P6, PT, R13, R60, RZ ;  /* 0x0000003c0d0a7210 */ /* 0x000fe20007fde0ff */
[----:B------:R-:W-:Y:S01]  /*9080*/  IMAD.X R9, R16, 0x1, R63, P1 ;  /* 0x0000000110097824 */ /* 0x000fe200008e063f */
[----:B------:R-:W3:Y:S01]  /*9090*/  LDCU UR14, c[0x0][0x398] ;  /* 0x00007300ff0e77ac */ /* 0x000ee20008000800 */
[----:B------:R5:W-:Y:S01]  /*90a0*/  @P5 STG.E.U8 desc[UR22][R6.64], R65 ;  /* 0x0000004106005986 */ /* 0x000be2000c101116 */
[----:B--2---:R-:W-:-:S02]  /*90b0*/  ISETP.LT.AND P5, PT, R3, UR6, !P2 ;  /* 0x0000000603007c0c */ /* 0x004fc4000d7a1270 */
[----:B-1----:R-:W-:Y:S01]  /*90c0*/  PRMT R67, R15, 0x7770, RZ ;  /* 0x000077700f437816 */ /* 0x002fe200000000ff */
[----:B------:R-:W1:Y:S01]  /*90d0*/  LDCU UR6, c[0x0][0x398] ;  /* 0x00007300ff0677ac */ /* 0x000e620008000800 */
[----:B------:R-:W-:Y:S02]  /*90e0*/  SHF.R.S32.HI R14, RZ, 0x1f, R17 ;  /* 0x0000001fff0e7819 */ /* 0x000fe40000011411 */
[----:B0-----:R-:W-:Y:S01]  /*90f0*/  ISETP.GE.AND P1, PT, R11, UR4, PT ;  /* 0x000000040b007c0c */ /* 0x001fe2000bf26270 */
[----:B------:R-:W0:Y:S01]  /*9100*/  LDCU UR4, c[0x0][0x39c] ;  /* 0x00007380ff0477ac */ /* 0x000e220008000800 */
[----:B------:R2:W-:Y:S01]  /*9110*/  @P4 STG.E.U8 desc[UR22][R8.64], R67 ;  /* 0x0000004308004986 */ /* 0x0005e2000c101116 */
[----:B------:R-:W-:Y:S01]  /*9120*/  ISETP.LT.AND P4, PT, R2, UR16, !P2 ;  /* 0x0000001002007c0c */ /* 0x000fe2000d781270 */
[----:B------:R-:W-:Y:S01]  /*9130*/  IMAD.X R11, R12, 0x1, R61, P6 ;  /* 0x000000010c0b7824 */ /* 0x000fe200030e063d */
[----:B------:R-:W-:Y:S01]  /*9140*/  IADD3 R4, P2, PT, R13, R62, RZ ;  /* 0x0000003e0d047210 */ /* 0x000fe20007f5e0ff */
[----:B-----5:R-:W-:Y:S01]  /*9150*/  VIADD R7, R0, 0x21 ;  /* 0x0000002100077836 */ /* 0x020fe20000000000 */
[----:B------:R-:W-:Y:S01]  /*9160*/  PRMT R65, R19, 0x7771, RZ ;  /* 0x0000777113417816 */ /* 0x000fe200000000ff */
[C---:B------:R-:W-:Y:S01]  /*9170*/  VIADD R13, R17.reuse, UR9 ;  /* 0x00000009110d7c36 */ /* 0x040fe20008000000 */
[----:B------:R-:W-:Y:S01]  /*9180*/  IADD3 R6, P6, PT, R17, R60, RZ ;  /* 0x0000003c11067210 */ /* 0x000fe20007fde0ff */
[----:B------:R-:W-:Y:S01]  /*9190*/  IMAD.X R5, R12, 0x1, R63, P2 ;  /* 0x000000010c057824 */ /* 0x000fe200010e063f */
[----:B------:R-:W5:Y:S01]  /*91a0*/  LDCU UR16, c[0x0][0x398] ;  /* 0x00007300ff1077ac */ /* 0x000f620008000800 */
[----:B------:R1:W-:Y:S01]  /*91b0*/  @P5 STG.E.U8 desc[UR22][R10.64], R65 ;  /* 0x000000410a005986 */ /* 0x0003e2000c101116 */
[----:B------:R-:W-:-:S02]  /*91c0*/  ISETP.LT.AND P5, PT, R3, UR10, !P3 ;  /* 0x0000000a03007c0c */ /* 0x000fc4000dfa1270 */
[----:B--2---:R-:W-:Y:S01]  /*91d0*/  PRMT R67, R15, 0x7771, RZ ;  /* 0x000077710f437816 */ /* 0x004fe200000000ff */
[----:B------:R-:W2:Y:S01]  /*91e0*/  LDCU UR10, c[0x0][0x398] ;  /* 0x00007300ff0a77ac */ /* 0x000ea20008000800 */
[----:B------:R-:W-:Y:S02]  /*91f0*/  SHF.R.S32.HI R12, RZ, 0x1f, R13 ;  /* 0x0000001fff0c7819 */ /* 0x000fe4000001140d */
[----:B0-----:R-:W-:Y:S01]  /*9200*/  ISETP.GE.AND P2, PT, R7, UR4, PT ;  /* 0x0000000407007c0c */ /* 0x001fe2000bf46270 */
[----:B------:R-:W0:Y:S01]  /*9210*/  LDCU UR4, c[0x0][0x39c] ;  /* 0x00007380ff0477ac */ /* 0x000e220008000800 */
[----:B------:R-:W-:Y:S01]  /*9220*/  @P4 STG.E.U8 desc[UR22][R4.64], R67 ;  /* 0x0000004304004986 */ /* 0x000fe2000c101116 */
[----:B----4-:R-:W-:Y:S01]  /*9230*/  ISETP.LT.AND P4, PT, R2, UR12, !P3 ;  /* 0x0000000c02007c0c */ /* 0x010fe2000df81270 */
[----:B------:R-:W-:Y:S01]  /*9240*/  IMAD.X R7, R14, 0x1, R61, P6 ;  /* 0x000000010e077824 */ /* 0x000fe200030e063d */
[----:B------:R-:W-:Y:S01]  /*9250*/  IADD3 R8, P3, PT, R17, R62, RZ ;  /* 0x0000003e11087210 */ /* 0x000fe20007f7e0ff */
[----:B-1----:R-:W-:Y:S01]  /*9260*/  VIADD R11, R0, 0x22 ;  /* 0x00000022000b7836 */ /* 0x002fe20000000000 */
[----:B------:R-:W-:Y:S01]  /*9270*/  PRMT R65, R19, 0x7772, RZ ;  /* 0x0000777213417816 */ /* 0x000fe200000000ff */
[C---:B------:R-:W-:Y:S01]  /*9280*/  VIADD R17, R13.reuse, UR9 ;  /* 0x000000090d117c36 */ /* 0x040fe20008000000 */
[----:B------:R-:W-:Y:S01]  /*9290*/  IADD3 R10, P6, PT, R13, R60, RZ ;  /* 0x0000003c0d0a7210 */ /* 0x000fe20007fde0ff */
[----:B------:R-:W-:Y:S01]  /*92a0*/  IMAD.X R9, R14, 0x1, R63, P3 ;  /* 0x000000010e097824 */ /* 0x000fe200018e063f */
[----:B------:R-:W-:Y:S01]  /*92b0*/  PRMT R19, R19, 0x7773, RZ ;  /* 0x0000777313137816 */ /* 0x000fe200000000ff */
[----:B------:R1:W-:Y:S01]  /*92c0*/  @P5 STG.E.U8 desc[UR22][R6.64], R65 ;  /* 0x0000004106005986 */ /* 0x0003e2000c101116 */
[----:B------:R-:W-:Y:S01]  /*92d0*/  ISETP.LT.AND P5, PT, R3, UR6, !P0 ;  /* 0x0000000603007c0c */ /* 0x000fe2000c7a1270 */
[----:B------:R-:W4:Y:S01]  /*92e0*/  LDCU UR6, c[0x0][0x398] ;  /* 0x00007300ff0677ac */ /* 0x000f220008000800 */
[----:B------:R-:W-:Y:S01]  /*92f0*/  SHF.R.S32.HI R14, RZ, 0x1f, R17 ;  /* 0x0000001fff0e7819 */ /* 0x000fe20000011411 */
[----:B------:R-:W2:Y:S01]  /*9300*/  LDCU UR12, c[0x0][0x398] ;  /* 0x00007300ff0c77ac */ /* 0x000ea20008000800 */
[----:B0-----:R-:W-:Y:S01]  /*9310*/  ISETP.GE.AND P3, PT, R11, UR4, PT ;  /* 0x000000040b007c0c */ /* 0x001fe2000bf66270 */
[----:B------:R-:W-:Y:S01]  /*9320*/  IMAD.X R11, R12, 0x1, R61, P6 ;  /* 0x000000010c0b7824 */ /* 0x000fe200030e063d */
[----:B------:R-:W0:Y:S01]  /*9330*/  LDCU UR4, c[0x0][0x39c] ;  /* 0x00007380ff0477ac */ /* 0x000e220008000800 */
[C---:B-1----:R-:W-:Y:S01]  /*9340*/  PRMT R65, R15.reuse, 0x7772, RZ ;  /* 0x000077720f417816 */ /* 0x042fe200000000ff */
[----:B------:R-:W-:Y:S01]  /*9350*/  VIADD R7, R0, 0x23 ;  /* 0x0000002300077836 */ /* 0x000fe20000000000 */
[----:B------:R-:W-:-:S02]  /*9360*/  PRMT R15, R15, 0x7773, RZ ;  /* 0x000077730f0f7816 */ /* 0x000fc400000000ff */
[----:B------:R-:W-:Y:S01]  /*9370*/  IADD3 R6, P6, PT, R17, R60, RZ ;  /* 0x0000003c11067210 */ /* 0x000fe20007fde0ff */
[----:B------:R-:W-:Y:S01]  /*9380*/  @P4 STG.E.U8 desc[UR22][R8.64], R65 ;  /* 0x0000004108004986 */ /* 0x000fe2000c101116 */
[----:B---3--:R-:W-:Y:S01]  /*9390*/  ISETP.LT.AND P4, PT, R2, UR14, !P0 ;  /* 0x0000000e02007c0c */ /* 0x008fe2000c781270 */
[----:B------:R-:W1:Y:S01]  /*93a0*/  LDCU UR14, c[0x0][0x398] ;  /* 0x00007300ff0e77ac */ /* 0x000e620008000800 */
[----:B------:R-:W-:Y:S01]  /*93b0*/  IADD3 R4, P0, PT, R13, R62, RZ ;  /* 0x0000003e0d047210 */ /* 0x000fe20007f1e0ff */
[----:B------:R3:W-:Y:S01]  /*93c0*/  @P5 STG.E.U8 desc[UR22][R10.64], R19 ;  /* 0x000000130a005986 */ /* 0x0007e2000c101116 */
[----:B--2---:R-:W-:Y:S01]  /*93d0*/  ISETP.LT.AND P5, PT, R3, UR10, !P1 ;  /* 0x0000000a03007c0c */ /* 0x004fe2000cfa1270 */
[----:B------:R-:W-:Y:S01]  /*93e0*/  VIADD R13, R17, UR9 ;  /* 0x00000009110d7c36 */ /* 0x000fe20008000000 */
[----:B------:R-:W2:Y:S01]  /*93f0*/  LDCU UR10, c[0x0][0x398] ;  /* 0x00007300ff0a77ac */ /* 0x000ea20008000800 */
[----:B------:R-:W-:Y:S01]  /*9400*/  IMAD.X R5, R12, 0x1, R63, P0 ;  /* 0x000000010c057824 */ /* 0x000fe200000e063f */
[----:B0-----:R-:W-:Y:S01]  /*9410*/  ISETP.GE.AND P0, PT, R7, UR4, PT ;  /* 0x0000000407007c0c */ /* 0x001fe2000bf06270 */
[----:B------:R-:W0:Y:S01]  /*9420*/  LDCU UR4, c[0x0][0x39c] ;  /* 0x00007380ff0477ac */ /* 0x000e220008000800 */
[----:B------:R-:W-:-:S03]  /*9430*/  IMAD.X R7, R14, 0x1, R61, P6 ;  /* 0x000000010e077824 */ /* 0x000fc600030e063d */
[----:B------:R1:W-:Y:S01]  /*9440*/  @P4 STG.E.U8 desc[UR22][R4.64], R15 ;  /* 0x0000000f04004986 */ /* 0x0003e2000c101116 */
[----:B-----5:R-:W-:Y:S01]  /*9450*/  ISETP.LT.AND P4, PT, R2, UR16, !P1 ;  /* 0x0000001002007c0c */ /* 0x020fe2000cf81270 */
[----:B---3--:R-:W-:Y:S01]  /*9460*/  VIADD R11, R0, 0x24 ;  /* 0x00000024000b7836 */ /* 0x008fe20000000000 */
[----:B------:R-:W-:Y:S01]  /*9470*/  IADD3 R8, P1, PT, R17, R62, RZ ;  /* 0x0000003e11087210 */ /* 0x000fe20007f3e0ff */
[----:B------:R-:W3:Y:S01]  /*9480*/  LDCU UR16, c[0x0][0x398] ;  /* 0x00007300ff1077ac */ /* 0x000ee20008000800 */
[----:B------:R-:W-:Y:S02]  /*9490*/  PRMT R19, R24, 0x7770, RZ ;  /* 0x0000777018137816 */ /* 0x000fe400000000ff */
[----:B------:R-:W-:Y:S01]  /*94a0*/  SHF.R.S32.HI R12, RZ, 0x1f, R13 ;  /* 0x0000001fff0c7819 */ /* 0x000fe2000001140d */
[----:B------:R-:W-:Y:S01]  /*94b0*/  IMAD.X R9, R14, 0x1, R63, P1 ;  /* 0x000000010e097824 */ /* 0x000fe200008e063f */
[----:B------:R-:W-:Y:S01]  /*94c0*/  IADD3 R10, P6, PT, R13, R60, RZ ;  /* 0x0000003c0d0a7210 */ /* 0x000fe20007fde0ff */
[----:B------:R5:W-:Y:S01]  /*94d0*/  @P5 STG.E.U8 desc[UR22][R6.64], R19 ;  /* 0x0000001306005986 */ /* 0x000be2000c101116 */
[----:B----4-:R-:W-:Y:S01]  /*94e0*/  ISETP.LT.AND P5, PT, R3, UR6, !P2 ;  /* 0x0000000603007c0c */ /* 0x010fe2000d7a1270 */
[----:B-1----:R-:W-:Y:S01]  /*94f0*/  VIADD R15, R13, UR9 ;  /* 0x000000090d0f7c36 */ /* 0x002fe20008000000 */
[----:B------:R-:W-:Y:S01]  /*9500*/  PRMT R17, R24, 0x7771, RZ ;  /* 0x0000777118117816 */ /* 0x000fe200000000ff */
[----:B------:R-:W1:Y:S01]  /*9510*/  LDCU UR6, c[0x0][0x398] ;  /* 0x00007300ff0677ac */ /* 0x000e620008000800 */
[----:B0-----:R-:W-:Y:S01]  /*9520*/  ISETP.GE.AND P1, PT, R11, UR4, PT ;  /* 0x000000040b007c0c */ /* 0x001fe2000bf26270 */
[----:B------:R-:W-:Y:S01]  /*9530*/  IMAD.X R11, R12, 0x1, R61, P6 ;  /* 0x000000010c0b7824 */ /* 0x000fe200030e063d */
[----:B------:R-:W0:Y:S01]  /*9540*/  LDCU UR4, c[0x0][0x39c] ;  /* 0x00007380ff0477ac */ /* 0x000e220008000800 */
[----:B------:R-:W-:-:S02]  /*9550*/  SHF.R.S32.HI R14, RZ, 0x1f, R15 ;  /* 0x0000001fff0e7819 */ /* 0x000fc4000001140f */
[----:B-----5:R-:W-:Y:S01]  /*9560*/  PRMT R19, R20, 0x7770, RZ ;  /* 0x0000777014137816 */ /* 0x020fe200000000ff */
[----:B------:R-:W-:Y:S01]  /*9570*/  VIADD R7, R0, 0x25 ;  /* 0x0000002500077836 */ /* 0x000fe20000000000 */
[----:B------:R-:W-:-:S03]  /*9580*/  IADD3 R6, P6, PT, R15, R60, RZ ;  /* 0x0000003c0f067210 */ /* 0x000fc60007fde0ff */
[----:B------:R4:W-:Y:S01]  /*9590*/  @P4 STG.E.U8 desc[UR22][R8.64], R19 ;  /* 0x0000001308004986 */ /* 0x0009e2000c101116 */
[----:B------:R-:W-:Y:S01]  /*95a0*/  ISETP.LT.AND P4, PT, R2, UR12, !P2 ;  /* 0x0000000c02007c0c */ /* 0x000fe2000d781270 */
[----:B------:R-:W5:Y:S01]  /*95b0*/  LDCU UR12, c[0x0][0x398] ;  /* 0x00007300ff0c77ac */ /* 0x000f620008000800 */
[----:B------:R-:W-:Y:S01]  /*95c0*/  IADD3 R4, P2, PT, R13, R62, RZ ;  /* 0x0000003e0d047210 */ /* 0x000fe20007f5e0ff */
[----:B------:R1:W-:Y:S01]  /*95d0*/  @P5 STG.E.U8 desc[UR22][R10.64], R17 ;  /* 0x000000110a005986 */ /* 0x0003e2000c101116 */
[----:B--2---:R-:W-:Y:S01]  /*95e0*/  ISETP.LT.AND P5, PT, R3, UR10, !P3 ;  /* 0x0000000a03007c0c */ /* 0x004fe2000dfa1270 */
[----:B------:R-:W-:Y:S01]  /*95f0*/  VIADD R13, R15, UR9 ;  /* 0x000000090f0d7c36 */ /* 0x000fe20008000000 */
[----:B------:R-:W2:Y:S01]  /*9600*/  LDCU UR10, c[0x0][0x398] ;  /* 0x00007300ff0a77ac */ /* 0x000ea20008000800 */
[----:B------:R-:W-:Y:S01]  /*9610*/  IMAD.X R5, R12, 0x1, R63, P2 ;  /* 0x000000010c057824 */ /* 0x000fe200010e063f */
[----:B0-----:R-:W-:Y:S01]  /*9620*/  ISETP.GE.AND P2, PT, R7, UR4, PT ;  /* 0x0000000407007c0c */ /* 0x001fe2000bf46270 */
[----:B------:R-:W-:Y:S01]  /*9630*/  IMAD.X R7, R14, 0x1, R61, P6 ;  /* 0x000000010e077824 */ /* 0x000fe200030e063d */
[----:B------:R-:W0:Y:S01]  /*9640*/  LDCU UR4, c[0x0][0x39c] ;  /* 0x00007380ff0477ac */ /* 0x000e220008000800 */
[----:B----4-:R-:W-:-:S02]  /*9650*/  PRMT R19, R20, 0x7771, RZ ;  /* 0x0000777114137816 */ /* 0x010fc400000000ff */
[----:B------:R-:W-:Y:S01]  /*9660*/  SHF.R.S32.HI R12, RZ, 0x1f, R13 ;  /* 0x0000001fff0c7819 */ /* 0x000fe2000001140d */
[----:B-1----:R-:W-:Y:S02]  /*9670*/  VIADD R11, R0, 0x26 ;  /* 0x00000026000b7836 */ /* 0x002fe40000000000 */
[----:B------:R1:W-:Y:S01]  /*9680*/  @P4 STG.E.U8 desc[UR22][R4.64], R19 ;  /* 0x0000001304004986 */ /* 0x0003e2000c101116 */
[----:B------:R-:W-:Y:S01]  /*9690*/  ISETP.LT.AND P4, PT, R2, UR14, !P3 ;  /* 0x0000000e02007c0c */ /* 0x000fe2000df81270 */
[----:B------:R-:W4:Y:S01]  /*96a0*/  LDCU UR14, c[0x0][0x398] ;  /* 0x00007300ff0e77ac */ /* 0x000f220008000800 */
[----:B------:R-:W-:Y:S01]  /*96b0*/  IADD3 R8, P3, PT, R15, R62, RZ ;  /* 0x0000003e0f087210 */ /* 0x000fe20007f7e0ff */
[C---:B------:R-:W-:Y:S01]  /*96c0*/  VIADD R15, R13.reuse, UR9 ;  /* 0x000000090d0f7c36 */ /* 0x040fe20008000000 */
[----:B------:R-:W-:Y:S02]  /*96d0*/  PRMT R17, R24, 0x7772, RZ ;  /* 0x0000777218117816 */ /* 0x000fe400000000ff */
[----:B------:R-:W-:Y:S01]  /*96e0*/  IADD3 R10, P6, PT, R13, R60, RZ ;  /* 0x0000003c0d0a7210 */ /* 0x000fe20007fde0ff */
[----:B------:R-:W-:Y:S01]  /*96f0*/  IMAD.X R9, R14, 0x1, R63, P3 ;  /* 0x000000010e097824 */ /* 0x000fe200018e063f */
[----:B------:R-:W-:Y:S01]  /*9700*/  SHF.R.S32.HI R14, RZ, 0x1f, R15 ;  /* 0x0000001fff0e7819 */ /* 0x000fe2000001140f */
[----:B------:R2:W-:Y:S01]  /*9710*/  @P5 STG.E.U8 desc[UR22][R6.64], R17 ;  /* 0x0000001106005986 */ /* 0x0005e2000c101116 */
[----:B------:R-:W-:Y:S01]  /*9720*/  ISETP.LT.AND P5, PT, R3, UR6, !P0 ;  /* 0x0000000603007c0c */ /* 0x000fe2000c7a1270 */
[----:B------:R-:W4:Y:S01]  /*9730*/  LDCU UR6, c[0x0][0x398] ;  /* 0x00007300ff0677ac */ /* 0x000f220008000800 */
[----:B0-----:R-:W-:Y:S01]  /*9740*/  ISETP.GE.AND P3, PT, R11, UR4, PT ;  /* 0x000000040b007c0c */ /* 0x001fe2000bf66270 */
[----:B------:R-:W-:Y:S01]  /*9750*/  IMAD.X R11, R12, 0x1, R61, P6 ;  /* 0x000000010c0b7824 */ /* 0x000fe200030e063d */
[----:B-1----:R-:W-:Y:S01]  /*9760*/  PRMT R19, R20, 0x7772, RZ ;  /* 0x0000777214137816 */ /* 0x002fe200000000ff */
[----:B------:R-:W0:Y:S04]  /*9770*/  LDCU UR4, c[0x0][0x39c] ;  /* 0x00007380ff0477ac */ /* 0x000e280008000800 */
[----:B------:R1:W-:Y:S01]  /*9780*/  @P4 STG.E.U8 desc[UR22][R8.64], R19 ;  /* 0x0000001308004986 */ /* 0x0003e2000c101116 */
[----:B---3--:R-:W-:Y:S01]  /*9790*/  ISETP.LT.AND P4, PT, R2, UR16, !P0 ;  /* 0x0000001002007c0c */ /* 0x008fe2000c781270 */
        /* <DEDUP_REMOVED lines=16> */
[----:B-----5:R-:W-:Y:S01]  /*98a0*/  ISETP.LT.AND P4, PT, R2, UR12, !P1 ;  /* 0x0000000c02007c0c */ /* 0x020fe2000cf81270 */
[----:B------:R-:W5:Y:S01]  /*98b0*/  LDCU UR12, c[0x0][0x398] ;  /* 0x00007300ff0c77ac */ /* 0x000f620008000800 */
[----:B------:R-:W-:Y:S01]  /*98c0*/  IADD3 R8, P1, PT, R15, R62, RZ ;  /* 0x0000003e0f087210 */ /* 0x000fe20007f3e0ff */
[----:B---3--:R-:W-:Y:S01]  /*98d0*/  VIADD R11, R0, 0x28 ;  /* 0x00000028000b7836 */ /* 0x008fe20000000000 */
[----:B------:R-:W-:Y:S01]  /*98e0*/  PRMT R17, R25, 0x7770, RZ ;  /* 0x0000777019117816 */ /* 0x000fe200000000ff */
[C---:B------:R-:W-:Y:S01]  /*98f0*/  VIADD R15, R13.reuse, UR9 ;  /* 0x000000090d0f7c36 */ /* 0x040fe20008000000 */
[----:B------:R-:W-:Y:S01]  /*9900*/  IADD3 R10, P6, PT, R13, R60, RZ ;  /* 0x0000003c0d0a7210 */ /* 0x000fe20007fde0ff */
[----:B------:R-:W-:-:S02]  /*9910*/  IMAD.X R9, R14, 0x1, R63, P1 ;  /* 0x000000010e097824 */ /* 0x000fc400008e063f */
[----:B------:R3:W-:Y:S01]  /*9920*/  @P5 STG.E.U8 desc[UR22][R6.64], R17 ;  /* 0x0000001106005986 */ /* 0x0007e2000c101116 */
[----:B----4-:R-:W-:Y:S01]  /*9930*/  ISETP.LT.AND P5, PT, R3, UR6, !P2 ;  /* 0x0000000603007c0c */ /* 0x010fe2000d7a1270 */
[----:B------:R-:W4:Y:S01]  /*9940*/  LDCU UR6, c[0x0][0x398] ;  /* 0x00007300ff0677ac */ /* 0x000f220008000800 */
[----:B-1----:R-:W-:Y:S02]  /*9950*/  PRMT R19, R21, 0x7770, RZ ;  /* 0x0000777015137816 */ /* 0x002fe400000000ff */
[----:B------:R-:W-:Y:S02]  /*9960*/  SHF.R.S32.HI R14, RZ, 0x1f, R15 ;  /* 0x0000001fff0e7819 */ /* 0x000fe4000001140f */
[----:B0-----:R-:W-:Y:S01]  /*9970*/  ISETP.GE.AND P1, PT, R11, UR4, PT ;  /* 0x000000040b007c0c */ /* 0x001fe2000bf26270 */
[----:B------:R-:W0:Y:S01]  /*9980*/  LDCU UR4, c[0x0][0x39c] ;  /* 0x00007380ff0477ac */ /* 0x000e220008000800 */
[----:B------:R1:W-:Y:S01]  /*9990*/  @P4 STG.E.U8 desc[UR22][R8.64], R19 ;  /* 0x0000001308004986 */ /* 0x0003e2000c101116 */
[----:B------:R-:W-:Y:S01]  /*99a0*/  ISETP.LT.AND P4, PT, R2, UR14, !P2 ;  /* 0x0000000e02007c0c */ /* 0x000fe2000d781270 */
        /* <DEDUP_REMOVED lines=19> */
[----:B----4-:R-:W-:Y:S01]  /*9ae0*/  VIADD R11, R0, 0x2a ;  /* 0x0000002a000b7836 */ /* 0x010fe20000000000 */
[----:B------:R-:W-:Y:S01]  /*9af0*/  PRMT R17, R25, 0x7772, RZ ;  /* 0x0000777219117816 */ /* 0x000fe200000000ff */
[C---:B------:R-:W-:Y:S01]  /*9b00*/  VIADD R15, R13.reuse, UR9 ;  /* 0x000000090d0f7c36 */ /* 0x040fe20008000000 */
[----:B------:R-:W-:Y:S01]  /*9b10*/  IADD3 R10, P6, PT, R13, R60, RZ ;  /* 0x0000003c0d0a7210 */ /* 0x000fe20007fde0ff */
[----:B------:R-:W-:Y:S01]  /*9b20*/  IMAD.X R9, R14, 0x1, R63, P3 ;  /* 0x000000010e097824 */ /* 0x000fe200018e063f */
[----:B------:R-:W-:Y:S01]  /*9b30*/  PRMT R25, R25, 0x7773, RZ ;  /* 0x0000777319197816 */ /* 0x000fe200000000ff */
[----:B------:R4:W-:Y:S01]  /*9b40*/  @P5 STG.E.U8 desc[UR22][R6.64], R17 ;  /* 0x0000001106005986 */ /* 0x0009e2000c101116 */
[----:B------:R-:W-:Y:S01]  /*9b50*/  ISETP.LT.AND P5, PT, R3, UR6, !P0 ;  /* 0x0000000603007c0c */ /* 0x000fe2000c7a1270 */
[----:B------:R-:W1:Y:S01]  /*9b60*/  LDCU UR6, c[0x0][0x398] ;  /* 0x00007300ff0677ac */ /* 0x000e620008000800 */
[----:B------:R-:W-:-:S02]  /*9b70*/  SHF.R.S32.HI R14, RZ, 0x1f, R15 ;  /* 0x0000001fff0e7819 */ /* 0x000fc4000001140f */
[----:B--2---:R-:W-:Y:S01]  /*9b80*/  PRMT R19, R22, 0x7770, RZ ;  /* 0x0000777016137816 */ /* 0x004fe200000000ff */
[----:B------:R-:W2:Y:S01]  /*9b90*/  LDCU UR16, c[0x0][0x398] ;  /* 0x00007300ff1077ac */ /* 0x000ea20008000800 */
[----:B0-----:R-:W-:Y:S01]  /*9ba0*/  ISETP.GE.AND P3, PT, R11, UR4, PT ;  /* 0x000000040b007c0c */ /* 0x001fe2000bf66270 */
[----:B------:R-:W-:Y:S01]  /*9bb0*/  IMAD.X R11, R12, 0x1, R61, P6 ;  /* 0x000000010c0b7824 */ /* 0x000fe200030e063d */
[----:B------:R-:W0:Y:S01]  /*9bc0*/  LDCU UR4, c[0x0][0x39c] ;  /* 0x00007380ff0477ac */ /* 0x000e220008000800 */
[C---:B----4-:R-:W-:Y:S01]  /*9bd0*/  PRMT R17, R21.reuse, 0x7772, RZ ;  /* 0x0000777215117816 */ /* 0x050fe200000000ff */
[----:B------:R-:W-:Y:S01]  /*9be0*/  VIADD R7, R0, 0x2b ;  /* 0x0000002b00077836 */ /* 0x000fe20000000000 */
[----:B------:R-:W-:Y:S02]  /*9bf0*/  PRMT R21, R21, 0x7773, RZ ;  /* 0x0000777315157816 */ /* 0x000fe400000000ff */
[----:B------:R-:W-:Y:S01]  /*9c00*/  IADD3 R6, P6, PT, R15, R60, RZ ;  /* 0x0000003c0f067210 */ /* 0x000fe20007fde0ff */
[----:B------:R-:W-:Y:S01]  /*9c10*/  @P4 STG.E.U8 desc[UR22][R8.64], R17 ;  /* 0x0000001108004986 */ /* 0x000fe2000c101116 */
[----:B-----5:R-:W-:Y:S01]  /*9c20*/  ISETP.LT.AND P4, PT, R2, UR12, !P0 ;  /* 0x0000000c02007c0c */ /* 0x020fe2000c781270 */
[----:B------:R-:W4:Y:S01]  /*9c30*/  LDCU UR12, c[0x0][0x398] ;  /* 0x00007300ff0c77ac */ /* 0x000f220008000800 */
[----:B------:R-:W-:Y:S01]  /*9c40*/  IADD3 R4, P0, PT, R13, R62, RZ ;  /* 0x0000003e0d047210 */ /* 0x000fe20007f1e0ff */
[----:B------:R5:W-:Y:S01]  /*9c50*/  @P5 STG.E.U8 desc[UR22][R10.64], R25 ;  /* 0x000000190a005986 */ /* 0x000be2000c101116 */
[----:B-1----:R-:W-:Y:S01]  /*9c60*/  ISETP.LT.AND P5, PT, R3, UR10, !P1 ;  /* 0x0000000a03007c0c */ /* 0x002fe2000cfa1270 */
[----:B------:R-:W-:Y:S01]  /*9c70*/  VIADD R13, R15, UR9 ;  /* 0x000000090f0d7c36 */ /* 0x000fe20008000000 */
[----:B------:R-:W1:Y:S01]  /*9c80*/  LDCU UR10, c[0x0][0x398] ;  /* 0x00007300ff0a77ac */ /* 0x000e620008000800 */
[----:B------:R-:W-:Y:S01]  /*9c90*/  IMAD.X R5, R12, 0x1, R63, P0 ;  /* 0x000000010c057824 */ /* 0x000fe200000e063f */
[----:B0-----:R-:W-:Y:S01]  /*9ca0*/  ISETP.GE.AND P0, PT, R7, UR4, PT ;  /* 0x0000000407007c0c */ /* 0x001fe2000bf06270 */
[----:B------:R-:W0:Y:S01]  /*9cb0*/  LDCU UR4, c[0x0][0x39c] ;  /* 0x00007380ff0477ac */ /* 0x000e220008000800 */
[----:B------:R-:W-:-:S03]  /*9cc0*/  IMAD.X R7, R14, 0x1, R61, P6 ;  /* 0x000000010e077824 */ /* 0x000fc600030e063d */
[----:B------:R0:W-:Y:S01]  /*9cd0*/  @P4 STG.E.U8 desc[UR22][R4.64], R21 ;  /* 0x0000001504004986 */ /* 0x0001e2000c101116 */
[----:B---3--:R-:W-:Y:S01]  /*9ce0*/  ISETP.LT.AND P4, PT, R2, UR14, !P1 ;  /* 0x0000000e02007c0c */ /* 0x008fe2000cf81270 */
[----:B-----5:R-:W-:Y:S01]  /*9cf0*/  VIADD R11, R0, 0x2c ;  /* 0x0000002c000b7836 */ /* 0x020fe20000000000 */
[----:B------:R-:W-:Y:S01]  /*9d00*/  IADD3 R8, P1, PT, R15, R62, RZ ;  /* 0x0000003e0f087210 */ /* 0x000fe20007f3e0ff */
[C---:B------:R-:W-:Y:S01]  /*9d10*/  VIADD R15, R13.reuse, UR9 ;  /* 0x000000090d0f7c36 */ /* 0x040fe20008000000 */
[----:B------:R-:W-:Y:S01]  /*9d20*/  PRMT R17, R26, 0x7770, RZ ;  /* 0x000077701a117816 */ /* 0x000fe200000000ff */
[----:B------:R-:W3:Y:S01]  /*9d30*/  LDCU UR14, c[0x0][0x398] ;  /* 0x00007300ff0e77ac */ /* 0x000ee20008000800 */
[----:B------:R-:W-:Y:S01]  /*9d40*/  SHF.R.S32.HI R12, RZ, 0x1f, R13 ;  /* 0x0000001fff0c7819 */ /* 0x000fe2000001140d */
[----:B------:R-:W-:Y:S01]  /*9d50*/  IMAD.X R9, R14, 0x1, R63, P1 ;  /* 0x000000010e097824 */ /* 0x000fe200008e063f */
[----:B------:R-:W-:Y:S01]  /*9d60*/  IADD3 R10, P6, PT, R13, R60, RZ ;  /* 0x0000003c0d0a7210 */ /* 0x000fe20007fde0ff */
[----:B------:R5:W-:Y:S01]  /*9d70*/  @P5 STG.E.U8 desc[UR22][R6.64], R17 ;  /* 0x0000001106005986 */ /* 0x000be2000c101116 */
[----:B------:R-:W-:Y:S01]  /*9d80*/  ISETP.LT.AND P5, PT, R3, UR6, !P2 ;  /* 0x0000000603007c0c */ /* 0x000fe2000d7a1270 */
[----:B------:R-:W3:Y:S01]  /*9d90*/  LDCU UR6, c[0x0][0x398] ;  /* 0x00007300ff0677ac */ /* 0x000ee20008000800 */
[----:B------:R-:W-:Y:S01]  /*9da0*/  SHF.R.S32.HI R14, RZ, 0x1f, R15 ;  /* 0x0000001fff0e7819 */ /* 0x000fe2000001140f */
[----:B------:R1:W-:Y:S01]  /*9db0*/  @P4 STG.E.U8 desc[UR22][R8.64], R19 ;  /* 0x0000001308004986 */ /* 0x0003e2000c101116 */
[----:B--2---:R-:W-:Y:S01]  /*9dc0*/  ISETP.LT.AND P4, PT, R2, UR16, !P2 ;  /* 0x0000001002007c0c */ /* 0x004fe2000d781270 */
[----:B------:R-:W2:Y:S01]  /*9dd0*/  LDCU UR16, c[0x0][0x398] ;  /* 0x00007300ff1077ac */ /* 0x000ea20008000800 */
[----:B0-----:R-:W-:Y:S01]  /*9de0*/  ISETP.GE.AND P1, PT, R11, UR4, PT ;  /* 0x000000040b007c0c */ /* 0x001fe2000bf26270 */
[----:B------:R-:W-:Y:S01]  /*9df0*/  IMAD.X R11, R12, 0x1, R61, P6 ;  /* 0x000000010c0b7824 */ /* 0x000fe200030e063d */
[----:B------:R-:W-:Y:S01]  /*9e00*/  IADD3 R4, P2, PT, R13, R62, RZ ;  /* 0x0000003e0d047210 */ /* 0x000fe20007f5e0ff */
[----:B------:R-:W0:Y:S01]  /*9e10*/  LDCU UR4, c[0x0][0x39c] ;  /* 0x00007380ff0477ac */ /* 0x000e220008000800 */
[C---:B------:R-:W-:Y:S01]  /*9e20*/  VIADD R13, R15.reuse, UR9 ;  /* 0x000000090f0d7c36 */ /* 0x040fe20008000000 */
[----:B-----5:R-:W-:Y:S01]  /*9e30*/  PRMT R17, R26, 0x7771, RZ ;  /* 0x000077711a117816 */ /* 0x020fe200000000ff */
[----:B------:R-:W-:Y:S01]  /*9e40*/  VIADD R7, R0, 0x2d ;  /* 0x0000002d00077836 */ /* 0x000fe20000000000 */
[----:B------:R-:W-:Y:S01]  /*9e50*/  IADD3 R6, P6, PT, R15, R60, RZ ;  /* 0x0000003c0f067210 */ /* 0x000fe20007fde0ff */
[----:B------:R-:W-:Y:S01]  /*9e60*/  IMAD.X R5, R12, 0x1, R63, P2 ;  /* 0x000000010c057824 */ /* 0x000fe200010e063f */
[----:B-1----:R-:W-:Y:S01]  /*9e70*/  PRMT R19, R22, 0x7771, RZ ;  /* 0x0000777116137816 */ /* 0x002fe200000000ff */
[----:B------:R1:W-:Y:S01]  /*9e80*/  @P5 STG.E.U8 desc[UR22][R10.64], R17 ;  /* 0x000000110a005986 */ /* 0x0003e2000c101116 */
[----:B------:R-:W-:Y:S01]  /*9e90*/  ISETP.LT.AND P5, PT, R3, UR10, !P3 ;  /* 0x0000000a03007c0c */ /* 0x000fe2000dfa1270 */
[----:B------:R-:W5:Y:S01]  /*9ea0*/  LDCU UR10, c[0x0][0x398] ;  /* 0x00007300ff0a77ac */ /* 0x000f620008000800 */
[----:B------:R-:W-:Y:S01]  /*9eb0*/  SHF.R.S32.HI R12, RZ, 0x1f, R13 ;  /* 0x0000001fff0c7819 */ /* 0x000fe2000001140d */
[----:B------:R2:W-:Y:S01]  /*9ec0*/  @P4 STG.E.U8 desc[UR22][R4.64], R19 ;  /* 0x0000001304004986 */ /* 0x0005e2000c101116 */
[----:B----4-:R-:W-:Y:S01]  /*9ed0*/  ISETP.LT.AND P4, PT, R2, UR12, !P3 ;  /* 0x0000000c02007c0c */ /* 0x010fe2000df81270 */
[----:B------:R-:W4:Y:S01]  /*9ee0*/  LDCU UR12, c[0x0][0x398] ;  /* 0x00007300ff0c77ac */ /* 0x000f220008000800 */
[----:B------:R-:W-:Y:S01]  /*9ef0*/  IADD3 R8, P3, PT, R15, R62, RZ ;  /* 0x0000003e0f087210 */ /* 0x000fe20007f7e0ff */
[----:B------:R-:W-:Y:S01]  /*9f00*/  VIADD R15, R13, UR9 ;  /* 0x000000090d0f7c36 */ /* 0x000fe20008000000 */
[----:B------:R-:W-:-:S02]  /*9f10*/  PRMT R21, R39, 0x7771, RZ ;  /* 0x0000777127157816 */ /* 0x000fc400000000ff */
[----:B0-----:R-:W-:Y:S01]  /*9f20*/  ISETP.GE.AND P2, PT, R7, UR4, PT ;  /* 0x0000000407007c0c */ /* 0x001fe2000bf46270 */
[----:B------:R-:W0:Y:S01]  /*9f30*/  LDCU UR4, c[0x0][0x39c] ;  /* 0x00007380ff0477ac */ /* 0x000e220008000800 */
[----:B-1----:R-:W-:Y:S01]  /*9f40*/  VIADD R11, R0, 0x2e ;  /* 0x0000002e000b7836 */ /* 0x002fe20000000000 */
[----:B------:R-:W-:Y:S01]  /*9f50*/  PRMT R17, R26, 0x7772, RZ ;  /* 0x000077721a117816 */ /* 0x000fe200000000ff */
[----:B------:R-:W-:Y:S01]  /*9f60*/  IMAD.X R9, R14, 0x1, R63, P3 ;  /* 0x000000010e097824 */ /* 0x000fe200018e063f */
[----:B--2---:R-:W-:Y:S01]  /*9f70*/  PRMT R19, R22, 0x7772, RZ ;  /* 0x0000777216137816 */ /* 0x004fe200000000ff */
[----:B------:R-:W-:Y:S01]  /*9f80*/  IMAD.X R7, R14, 0x1, R61, P6 ;  /* 0x000000010e077824 */ /* 0x000fe200030e063d */
[----:B------:R-:W-:Y:S02]  /*9f90*/  IADD3 R10, P6, PT, R13, R60, RZ ;  /* 0x0000003c0d0a7210 */ /* 0x000fe40007fde0ff */
[----:B------:R-:W-:Y:S02]  /*9fa0*/  SHF.R.S32.HI R14, RZ, 0x1f, R15 ;  /* 0x0000001fff0e7819 */ /* 0x000fe4000001140f */
[----:B------:R1:W-:Y:S01]  /*9fb0*/  @P5 STG.E.U8 desc[UR22][R6.64], R17 ;  /* 0x0000001106005986 */ /* 0x0003e2000c101116 */
[----:B---3--:R-:W-:Y:S01]  /*9fc0*/  ISETP.LT.AND P5, PT, R3, UR6, !P0 ;  /* 0x0000000603007c0c */ /* 0x008fe2000c7a1270 */
[----:B------:R-:W2:Y:S02]  /*9fd0*/  LDCU UR6, c[0x0][0x398] ;  /* 0x00007300ff0677ac */ /* 0x000ea40008000800 */
[----:B------:R3:W-:Y:S01]  /*9fe0*/  @P4 STG.E.U8 desc[UR22][R8.64], R19 ;  /* 0x0000001308004986 */ /* 0x0007e2000c101116 */
[----:B------:R-:W-:Y:S01]  /*9ff0*/  ISETP.LT.AND P4, PT, R2, UR14, !P0 ;  /* 0x0000000e02007c0c */ /* 0x000fe2000c781270 */
[----:B------:R-:W2:Y:S01]  /*a000*/  LDCU UR14, c[0x0][0x398] ;  /* 0x00007300ff0e77ac */ /* 0x000ea20008000800 */
[----:B------:R-:W-:Y:S01]  /*a010*/  IADD3 R4, P0, PT, R13, R62, RZ ;  /* 0x0000003e0d047210 */ /* 0x000fe20007f1e0ff */
[----:B------:R-:W-:Y:S01]  /*a020*/  VIADD R13, R15, UR9 ;  /* 0x000000090f0d7c36 */ /* 0x000fe20008000000 */
[----:B0-----:R-:W-:Y:S01]  /*a030*/  ISETP.GE.AND P3, PT, R11, UR4, PT ;  /* 0x000000040b007c0c */ /* 0x001fe2000bf66270 */
[----:B------:R-:W0:Y:S01]  /*a040*/  LDCU UR4, c[0x0][0x39c] ;  /* 0x00007380ff0477ac */ /* 0x000e220008000800 */
[----:B------:R-:W-:Y:S01]  /*a050*/  IMAD.X R11, R12, 0x1, R61, P6 ;  /* 0x000000010c0b7824 */ /* 0x000fe200030e063d */
[----:B-1----:R-:W-:Y:S01]  /*a060*/  PRMT R17, R26, 0x7773, RZ ;  /* 0x000077731a117816 */ /* 0x002fe200000000ff */
        /* <DEDUP_REMOVED lines=8> */
[----:B------:R5:W-:Y:S01]  /*a0f0*/  @P4 STG.E.U8 desc[UR22][R4.64], R19 ;  /* 0x0000001304004986 */ /* 0x000be2000c101116 */
[----:B------:R-:W-:Y:S01]  /*a100*/  ISETP.LT.AND P4, PT, R2, UR16, !P1 ;  /* 0x0000001002007c0c */ /* 0x000fe2000cf81270 */
[----:B------:R-:W3:Y:S01]  /*a110*/  LDCU UR16, c[0x0][0x398] ;  /* 0x00007300ff1077ac */ /* 0x000ee20008000800 */
[----:B------:R-:W-:Y:S01]  /*a120*/  IADD3 R8, P1, PT, R15, R62, RZ ;  /* 0x0000003e0f087210 */ /* 0x000fe20007f3e0ff */
[----:B------:R-:W-:Y:S01]  /*a130*/  VIADD R15, R13, UR9 ;  /* 0x000000090d0f7c36 */ /* 0x000fe20008000000 */
[----:B0-----:R-:W-:Y:S01]  /*a140*/  ISETP.GE.AND P0, PT, R7, UR4, PT ;  /* 0x0000000407007c0c */ /* 0x001fe2000bf06270 */
[----:B------:R-:W0:Y:S01]  /*a150*/  LDCU UR4, c[0x0][0x39c] ;  /* 0x00007380ff0477ac */ /* 0x000e220008000800 */
[----:B-1----:R-:W-:Y:S01]  /*a160*/  VIADD R11, R0, 0x30 ;  /* 0x00000030000b7836 */ /* 0x002fe20000000000 */
[----:B------:R-:W-:Y:S01]  /*a170*/  PRMT R17, R27, 0x7770, RZ ;  /* 0x000077701b117816 */ /* 0x000fe200000000ff */
[C---:B------:R-:W-:Y:S01]  /*a180*/  IMAD.X R9, R14.reuse, 0x1, R63, P1 ;  /* 0x000000010e097824 */ /* 0x040fe200008e063f */
[----:B-----5:R-:W-:Y:S01]  /*a190*/  PRMT R19, R23, 0x7770, RZ ;  /* 0x0000777017137816 */ /* 0x020fe200000000ff */
[----:B------:R-:W-:Y:S01]  /*a1a0*/  IMAD.X R7, R14, 0x1, R61, P6 ;  /* 0x000000010e077824 */ /* 0x000fe200030e063d */
[----:B------:R-:W-:-:S02]  /*a1b0*/  IADD3 R10, P6, PT, R13, R60, RZ ;  /* 0x0000003c0d0a7210 */ /* 0x000fc40007fde0ff */
[----:B------:R-:W-:Y:S02]  /*a1c0*/  SHF.R.S32.HI R14, RZ, 0x1f, R15 ;  /* 0x0000001fff0e7819 */ /* 0x000fe4000001140f */
[----:B------:R1:W-:Y:S01]  /*a1d0*/  @P5 STG.E.U8 desc[UR22][R6.64], R17 ;  /* 0x0000001106005986 */ /* 0x0003e2000c101116 */
[----:B--2---:R-:W-:Y:S01]  /*a1e0*/  ISETP.LT.AND P5, PT, R3, UR6, !P2 ;  /* 0x0000000603007c0c */ /* 0x004fe2000d7a1270 */
[----:B------:R-:W2:Y:S02]  /*a1f0*/  LDCU UR6, c[0x0][0x398] ;  /* 0x00007300ff0677ac */ /* 0x000ea40008000800 */
[----:B------:R5:W-:Y:S01]  /*a200*/  @P4 STG.E.U8 desc[UR22][R8.64], R19 ;  /* 0x0000001308004986 */ /* 0x000be2000c101116 */
[----:B----4-:R-:W-:Y:S01]  /*a210*/  ISETP.LT.AND P4, PT, R2, UR12, !P2 ;  /* 0x0000000c02007c0c */ /* 0x010fe2000d781270 */
[----:B------:R-:W4:Y:S01]  /*a220*/  LDCU UR12, c[0x0][0x398] ;  /* 0x00007300ff0c77ac */ /* 0x000f220008000800 */
        /* <DEDUP_REMOVED lines=9> */
[----:B-----5:R-:W-:Y:S01]  /*a2c0*/  PRMT R19, R23, 0x7771, RZ ;  /* 0x0000777117137816 */ /* 0x020fe200000000ff */
[----:B------:R1:W-:Y:S01]  /*a2d0*/  @P5 STG.E.U8 desc[UR22][R10.64], R17 ;  /* 0x000000110a005986 */ /* 0x0003e2000c101116 */
[----:B---3--:R-:W-:Y:S01]  /*a2e0*/  ISETP.LT.AND P5, PT, R3, UR10, !P3 ;  /* 0x0000000a03007c0c */ /* 0x008fe2000dfa1270 */
        /* <DEDUP_REMOVED lines=10> */
[C---:B------:R-:W-:Y:S01]  /*a390*/  PRMT R17, R27.reuse, 0x7772, RZ ;  /* 0x000077721b117816 */ /* 0x040fe200000000ff */
[C---:B------:R-:W-:Y:S01]  /*a3a0*/  IMAD.X R9, R14.reuse, 0x1, R63, P3 ;  /* 0x000000010e097824 */ /* 0x040fe200018e063f */
[----:B------:R-:W-:Y:S01]  /*a3b0*/  PRMT R27, R27, 0x7773, RZ ;  /* 0x000077731b1b7816 */ /* 0x000fe200000000ff */
[----:B------:R-:W-:Y:S01]  /*a3c0*/  IMAD.X R7, R14, 0x1, R61, P6 ;  /* 0x000000010e077824 */ /* 0x000fe200030e063d */
[----:B------:R-:W-:-:S02]  /*a3d0*/  IADD3 R10, P6, PT, R13, R60, RZ ;  /* 0x0000003c0d0a7210 */ /* 0x000fc40007fde0ff */
[----:B------:R-:W-:Y:S02]  /*a3e0*/  SHF.R.S32.HI R14, RZ, 0x1f, R15 ;  /* 0x0000001fff0e7819 */ /* 0x000fe4000001140f */
[----:B------:R1:W-:Y:S01]  /*a3f0*/  @P5 STG.E.U8 desc[UR22][R6.64], R17 ;  /* 0x0000001106005986 */ /* 0x0003e2000c101116 */
[----:B--2---:R-:W-:Y:S01]  /*a400*/  ISETP.LT.AND P5, PT, R3, UR6, !P0 ;  /* 0x0000000603007c0c */ /* 0x004fe2000c7a1270 */
[----:B------:R-:W2:Y:S01]  /*a410*/  LDCU UR6, c[0x0][0x398] ;  /* 0x00007300ff0677ac */ /* 0x000ea20008000800 */
[----:B-----5:R-:W-:Y:S02]  /*a420*/  PRMT R19, R28, 0x7770, RZ ;  /* 0x000077701c137816 */ /* 0x020fe400000000ff */
[----:B0-----:R-:W-:Y:S01]  /*a430*/  ISETP.GE.AND P3, PT, R11, UR4, PT ;  /* 0x000000040b007c0c */ /* 0x001fe2000bf66270 */
[----:B------:R-:W0:Y:S01]  /*a440*/  LDCU UR4, c[0x0][0x39c] ;  /* 0x00007380ff0477ac */ /* 0x000e220008000800 */
[----:B------:R-:W-:Y:S01]  /*a450*/  IMAD.X R11, R12, 0x1, R61, P6 ;  /* 0x000000010c0b7824 */ /* 0x000fe200030e063d */
[C---:B-1----:R-:W-:Y:S01]  /*a460*/  PRMT R17, R23.reuse, 0x7772, RZ ;  /* 0x0000777217117816 */ /* 0x042fe200000000ff */
[----:B------:R-:W-:Y:S01]  /*a470*/  VIADD R7, R0, 0x33 ;  /* 0x0000003300077836 */ /* 0x000fe20000000000 */
[----:B------:R-:W-:-:S02]  /*a480*/  PRMT R23, R23, 0x7773, RZ ;  /* 0x0000777317177816 */ /* 0x000fc400000000ff */
[----:B------:R-:W-:Y:S01]  /*a490*/  IADD3 R6, P6, PT, R15, R60, RZ ;  /* 0x0000003c0f067210 */ /* 0x000fe20007fde0ff */
[----:B------:R1:W-:Y:S01]  /*a4a0*/  @P4 STG.E.U8 desc[UR22][R8.64], R17 ;  /* 0x0000001108004986 */ /* 0x0003e2000c101116 */
[----:B------:R-:W-:Y:S01]  /*a4b0*/  ISETP.LT.AND P4, PT, R2, UR16, !P0 ;  /* 0x0000001002007c0c */ /* 0x000fe2000c781270 */
[----:B------:R-:W5:Y:S01]  /*a4c0*/  LDCU UR16, c[0x0][0x398] ;  /* 0x00007300ff1077ac */ /* 0x000f620008000800 */
[----:B------:R-:W-:Y:S01]  /*a4d0*/  IADD3 R4, P0, PT, R13, R62, RZ ;  /* 0x0000003e0d047210 */ /* 0x000fe20007f1e0ff */
[----:B------:R2:W-:Y:S01]  /*a4e0*/  @P5 STG.E.U8 desc[UR22][R10.64], R27 ;  /* 0x0000001b0a005986 */ /* 0x0005e2000c101116 */
[----:B---3--:R-:W-:Y:S01]  /*a4f0*/  ISETP.LT.AND P5, PT, R3, UR10, !P1 ;  /* 0x0000000a03007c0c */ /* 0x008fe2000cfa1270 */
[----:B------:R-:W-:Y:S01]  /*a500*/  VIADD R13, R15, UR9 ;  /* 0x000000090f0d7c36 */ /* 0x000fe20008000000 */
[----:B------:R-:W3:Y:S01]  /*a510*/  LDCU UR10, c[0x0][0x398] ;  /* 0x00007300ff0a77ac */ /* 0x000ee20008000800 */
[----:B------:R-:W-:Y:S01]  /*a520*/  IMAD.X R5, R12, 0x1, R63, P0 ;  /* 0x000000010c057824 */ /* 0x000fe200000e063f */
[----:B0-----:R-:W-:Y:S01]  /*a530*/  ISETP.GE.AND P0, PT, R7, UR4, PT ;  /* 0x0000000407007c0c */ /* 0x001fe2000bf06270 */
[----:B------:R-:W0:Y:S01]  /*a540*/  LDCU UR4, c[0x0][0x39c] ;  /* 0x00007380ff0477ac */ /* 0x000e220008000800 */
[----:B------:R-:W-:Y:S01]  /*a550*/  IMAD.X R7, R14, 0x1, R61, P6 ;  /* 0x000000010e077824 */ /* 0x000fe200030e063d */
[----:B-1----:R-:W-:-:S02]  /*a560*/  PRMT R17, R32, 0x7770, RZ ;  /* 0x0000777020117816 */ /* 0x002fc400000000ff */
[----:B------:R-:W-:Y:S01]  /*a570*/  @P4 STG.E.U8 desc[UR22][R4.64], R23 ;  /* 0x0000001704004986 */ /* 0x000fe2000c101116 */
[----:B----4-:R-:W-:Y:S01]  /*a580*/  ISETP.LT.AND P4, PT, R2, UR12, !P1 ;  /* 0x0000000c02007c0c */ /* 0x010fe2000cf81270 */
[----:B--2---:R-:W-:Y:S01]  /*a590*/  VIADD R11, R0, 0x34 ;  /* 0x00000034000b7836 */ /* 0x004fe20000000000 */
[----:B------:R-:W-:Y:S01]  /*a5a0*/  IADD3 R8, P1, PT, R15, R62, RZ ;  /* 0x0000003e0f087210 */ /* 0x000fe20007f3e0ff */
[----:B------:R1:W-:Y:S01]  /*a5b0*/  @P5 STG.E.U8 desc[UR22][R6.64], R17 ;  /* 0x0000001106005986 */ /* 0x0003e2000c101116 */
[----:B------:R-:W-:Y:S01]  /*a5c0*/  ISETP.LT.AND P5, PT, R3, UR6, !P2 ;  /* 0x0000000603007c0c */ /* 0x000fe2000d7a1270 */
[C---:B------:R-:W-:Y:S01]  /*a5d0*/  VIADD R15, R13.reuse, UR9 ;  /* 0x000000090d0f7c36 */ /* 0x040fe20008000000 */
[----:B------:R-:W-:Y:S01]  /*a5e0*/  SHF.R.S32.HI R12, RZ, 0x1f, R13 ;  /* 0x0000001fff0c7819 */ /* 0x000fe2000001140d */
[----:B------:R-:W-:Y:S01]  /*a5f0*/  IMAD.X R9, R14, 0x1, R63, P1 ;  /* 0x000000010e097824 */ /* 0x000fe200008e063f */
[----:B------:R-:W-:Y:S01]  /*a600*/  IADD3 R10, P6, PT, R13, R60, RZ ;  /* 0x0000003c0d0a7210 */ /* 0x000fe20007fde0ff */
[----:B------:R-:W2:Y:S01]  /*a610*/  LDCU UR6, c[0x0][0x398] ;  /* 0x00007300ff0677ac */ /* 0x000ea20008000800 */
[----:B------:R-:W-:-:S03]  /*a620*/  SHF.R.S32.HI R14, RZ, 0x1f, R15 ;  /* 0x0000001fff0e7819 */ /* 0x000fc6000001140f */
[----:B------:R4:W-:Y:S01]  /*a630*/  @P4 STG.E.U8 desc[UR22][R8.64], R19 ;  /* 0x0000001308004986 */ /* 0x0009e2000c101116 */
[----:B0-----:R-:W-:Y:S01]  /*a640*/  ISETP.GE.AND P1, PT, R11, UR4, PT ;  /* 0x000000040b007c0c */ /* 0x001fe2000bf26270 */
[----:B------:R-:W0:Y:S01]  /*a650*/  LDCU UR4, c[0x0][0x39c] ;  /* 0x00007380ff0477ac */ /* 0x000e220008000800 */
[----:B------:R-:W-:Y:S01]  /*a660*/  ISETP.LT.AND P4, PT, R2, UR14, !P2 ;  /* 0x0000000e02007c0c */ /* 0x000fe2000d781270 */
[----:B-1----:R-:W-:Y:S01]  /*a670*/  VIADD R7, R0, 0x35 ;  /* 0x0000003500077836 */ /* 0x002fe20000000000 */
[----:B------:R-:W-:Y:S01]  /*a680*/  IADD3 R4, P2, PT, R13, R62, RZ ;  /* 0x0000003e0d047210 */ /* 0x000fe20007f5e0ff */
[----:B------:R-:W-:Y:S01]  /*a690*/  IMAD.X R11, R12, 0x1, R61, P6 ;  /* 0x000000010c0b7824 */ /* 0x000fe200030e063d */
[----:B------:R-:W-:Y:S01]  /*a6a0*/  PRMT R17, R32, 0x7771, RZ ;  /* 0x0000777120117816 */ /* 0x000fe200000000ff */
[----:B------:R-:W1:Y:S01]  /*a6b0*/  LDCU UR12, c[0x0][0x398] ;  /* 0x00007300ff0c77ac */ /* 0x000e620008000800 */
[----:B------:R-:W-:Y:S01]  /*a6c0*/  IADD3 R6, P6, PT, R15, R60, RZ ;  /* 0x0000003c0f067210 */ /* 0x000fe20007fde0ff */
[----:B------:R-:W-:Y:S01]  /*a6d0*/  IMAD.X R5, R12, 0x1, R63, P2 ;  /* 0x000000010c057824 */ /* 0x000fe200010e063f */
[----:B----4-:R-:W-:Y:S01]  /*a6e0*/  PRMT R19, R28, 0x7771, RZ ;  /* 0x000077711c137816 */ /* 0x010fe200000000ff */
[----:B------:R4:W-:Y:S01]  /*a6f0*/  @P5 STG.E.U8 desc[UR22][R10.64], R17 ;  /* 0x000000110a005986 */ /* 0x0009e2000c101116 */
[----:B---3--:R-:W-:Y:S01]  /*a700*/  ISETP.LT.AND P5, PT, R3, UR10, !P3 ;  /* 0x0000000a03007c0c */ /* 0x008fe2000dfa1270 */
[----:B------:R-:W-:Y:S01]  /*a710*/  VIADD R13, R15, UR9 ;  /* 0x000000090f0d7c36 */ /* 0x000fe20008000000 */
[----:B------:R-:W3:Y:S01]  /*a720*/  LDCU UR10, c[0x0][0x398] ;  /* 0x00007300ff0a77ac */ /* 0x000ee20008000800 */
[----:B------:R1:W-:Y:S01]  /*a730*/  @P4 STG.E.U8 desc[UR22][R4.64], R19 ;  /* 0x0000001304004986 */ /* 0x0003e2000c101116 */
[----:B-----5:R-:W-:-:S02]  /*a740*/  ISETP.LT.AND P4, PT, R2, UR16, !P3 ;  /* 0x0000001002007c0c */ /* 0x020fc4000df81270 */
[----:B0-----:R-:W-:Y:S01]  /*a750*/  ISETP.GE.AND P2, PT, R7, UR4, PT ;  /* 0x0000000407007c0c */ /* 0x001fe2000bf46270 */
[----:B------:R-:W0:Y:S01]  /*a760*/  LDCU UR4, c[0x0][0x39c] ;  /* 0x00007380ff0477ac */ /* 0x000e220008000800 */
[----:B------:R-:W-:Y:S01]  /*a770*/  IADD3 R8, P3, PT, R15, R62, RZ ;  /* 0x0000003e0f087210 */ /* 0x000fe20007f7e0ff */
[----:B------:R-:W-:Y:S01]  /*a780*/  IMAD.X R7, R14, 0x1, R61, P6 ;  /* 0x000000010e077824 */ /* 0x000fe200030e063d */
[----:B------:R-:W-:Y:S01]  /*a790*/  SHF.R.S32.HI R12, RZ, 0x1f, R13 ;  /* 0x0000001fff0c7819 */ /* 0x000fe2000001140d */
[----:B----4-:R-:W-:Y:S01]  /*a7a0*/  VIADD R11, R0, 0x36 ;  /* 0x00000036000b7836 */ /* 0x010fe20000000000 */
[----:B------:R-:W-:Y:S01]  /*a7b0*/  PRMT R17, R32, 0x7772, RZ ;  /* 0x0000777220117816 */ /* 0x000fe200000000ff */
[----:B------:R-:W-:Y:S01]  /*a7c0*/  IMAD.X R9, R14, 0x1, R63, P3 ;  /* 0x000000010e097824 */ /* 0x000fe200018e063f */
[----:B------:R-:W4:Y:S01]  /*a7d0*/  LDCU UR14, c[0x0][0x398] ;  /* 0x00007300ff0e77ac */ /* 0x000f220008000800 */
[----:B-1----:R-:W-:Y:S01]  /*a7e0*/  PRMT R19, R28, 0x7772, RZ ;  /* 0x000077721c137816 */ /* 0x002fe200000000ff */
[----:B------:R-:W-:Y:S01]  /*a7f0*/  VIADD R15, R13, UR9 ;  /* 0x000000090d0f7c36 */ /* 0x000fe20008000000 */
[----:B------:R1:W-:Y:S01]  /*a800*/  @P5 STG.E.U8 desc[UR22][R6.64], R17 ;  /* 0x0000001106005986 */ /* 0x0003e2000c101116 */
[----:B--2---:R-:W-:Y:S01]  /*a810*/  ISETP.LT.AND P5, PT, R3, UR6, !P0 ;  /* 0x0000000603007c0c */ /* 0x004fe2000c7a1270 */
[----:B------:R-:W2:Y:S01]  /*a820*/  LDCU UR6, c[0x0][0x398] ;  /* 0x00007300ff0677ac */ /* 0x000ea20008000800 */
[C---:B------:R-:W-:Y:S01]  /*a830*/  IADD3 R10, P6, PT, R13.reuse, R60, RZ ;  /* 0x0000003c0d0a7210 */ /* 0x040fe20007fde0ff */
        /* <DEDUP_REMOVED lines=10> */
[----:B------:R-:W-:Y:S01]  /*a8e0*/  SHF.R.S32.HI R14, RZ, 0x1f, R15 ;  /* 0x0000001fff0e7819 */ /* 0x000fe2000001140f */
[----:B------:R-:W-:Y:S01]  /*a8f0*/  IMAD.X R5, R12, 0x1, R63, P0 ;  /* 0x000000010c057824 */ /* 0x000fe200000e063f */
[----:B-----5:R-:W-:Y:S01]  /*a900*/  PRMT R19, R28, 0x7773, RZ ;  /* 0x000077731c137816 */ /* 0x020fe200000000ff */
[----:B------:R1:W-:Y:S01]  /*a910*/  @P5 STG.E.U8 desc[UR22][R10.64], R17 ;  /* 0x000000110a005986 */ /* 0x0003e2000c101116 */
[----:B---3--:R-:W-:Y:S01]  /*a920*/  ISETP.LT.AND P5, PT, R3, UR10, !P1 ;  /* 0x0000000a03007c0c */ /* 0x008fe2000cfa1270 */
[----:B------:R-:W3:Y:S01]  /*a930*/  LDCU UR10, c[0x0][0x398] ;  /* 0x00007300ff0a77ac */ /* 0x000ee20008000800 */
[C---:B------:R-:W-:Y:S01]  /*a940*/  IADD3 R6, P6, PT, R15.reuse, R60, RZ ;  /* 0x0000003c0f067210 */ /* 0x040fe20007fde0ff */
[----:B------:R5:W-:Y:S01]  /*a950*/  @P4 STG.E.U8 desc[UR22][R4.64], R19 ;  /* 0x0000001304004986 */ /* 0x000be2000c101116 */
[----:B----4-:R-:W-:Y:S01]  /*a960*/  ISETP.LT.AND P4, PT, R2, UR14, !P1 ;  /* 0x0000000e02007c0c */ /* 0x010fe2000cf81270 */
[----:B------:R-:W4:Y:S01]  /*a970*/  LDCU UR12, c[0x0][0x398] ;  /* 0x00007300ff0c77ac */ /* 0x000f220008000800 */
[----:B------:R-:W-:Y:S01]  /*a980*/  IADD3 R8, P1, PT, R15, R62, RZ ;  /* 0x0000003e0f087210 */ /* 0x000fe20007f3e0ff */
[----:B------:R-:W-:Y:S01]  /*a990*/  VIADD R15, R13, UR9 ;  /* 0x000000090d0f7c36 */ /* 0x000fe20008000000 */
[----:B------:R-:W-:Y:S01]  /*a9a0*/  SHF.R.S32.HI R12, RZ, 0x1f, R13 ;  /* 0x0000001fff0c7819 */ /* 0x000fe2000001140d */
[----:B------:R-:W3:Y:S01]  /*a9b0*/  LDCU UR14, c[0x0][0x398] ;  /* 0x00007300ff0e77ac */ /* 0x000ee20008000800 */
[----:B0-----:R-:W-:Y:S01]  /*a9c0*/  ISETP.GE.AND P0, PT, R7, UR4, PT ;  /* 0x0000000407007c0c */ /* 0x001fe2000bf06270 */
[----:B-1----:R-:W-:Y:S01]  /*a9d0*/  VIADD R11, R0, 0x38 ;  /* 0x00000038000b7836 */ /* 0x002fe20000000000 */
[----:B------:R-:W-:Y:S01]  /*a9e0*/  PRMT R17, R33, 0x7770, RZ ;  /* 0x0000777021117816 */ /* 0x000fe200000000ff */
[----:B------:R-:W0:Y:S01]  /*a9f0*/  LDCU UR4, c[0x0][0x39c] ;  /* 0x00007380ff0477ac */ /* 0x000e220008000800 */
        /* <DEDUP_REMOVED lines=15> */
[----:B-1----:R-:W-:Y:S01]  /*aaf0*/  VIADD R7, R0, 0x39 ;  /* 0x0000003900077836 */ /* 0x002fe20000000000 */
[----:B------:R-:W-:Y:S01]  /*ab00*/  PRMT R17, R33, 0x7771, RZ ;  /* 0x0000777121117816 */ /* 0x000fe200000000ff */
[----:B------:R-:W-:-:S02]  /*ab10*/  IMAD.X R5, R12, 0x1, R63, P2 ;  /* 0x000000010c057824 */ /* 0x000fc400010e063f */
[----:B------:R-:W-:Y:S01]  /*ab20*/  IMAD.X R11, R12, 0x1, R61, P6 ;  /* 0x000000010c0b7824 */ /* 0x000fe200030e063d */
[----:B-----5:R-:W-:Y:S02]  /*ab30*/  PRMT R19, R29, 0x7771, RZ ;  /* 0x000077711d137816 */ /* 0x020fe400000000ff */
[----:B------:R-:W-:Y:S02]  /*ab40*/  IADD3 R6, P6, PT, R15, R60, RZ ;  /* 0x0000003c0f067210 */ /* 0x000fe40007fde0ff */
[----:B------:R1:W-:Y:S01]  /*ab50*/  @P5 STG.E.U8 desc[UR22][R10.64], R17 ;  /* 0x000000110a005986 */ /* 0x0003e2000c101116 */
[----:B---3--:R-:W-:Y:S01]  /*ab60*/  ISETP.LT.AND P5, PT, R3, UR10, !P3 ;  /* 0x0000000a03007c0c */ /* 0x008fe2000dfa1270 */
[----:B------:R-:W3:Y:S01]  /*ab70*/  LDCU UR10, c[0x0][0x398] ;  /* 0x00007300ff0a77ac */ /* 0x000ee20008000800 */
[----:B------:R-:W-:Y:S01]  /*ab80*/  SHF.R.S32.HI R12, RZ, 0x1f, R13 ;  /* 0x0000001fff0c7819 */ /* 0x000fe2000001140d */
        /* <DEDUP_REMOVED lines=12> */
[----:B------:R-:W-:Y:S01]  /*ac50*/  PRMT R33, R33, 0x7773, RZ ;  /* 0x0000777321217816 */ /* 0x000fe200000000ff */
[----:B------:R1:W-:Y:S01]  /*ac60*/  @P5 STG.E.U8 desc[UR22][R6.64], R17 ;  /* 0x0000001106005986 */ /* 0x0003e2000c101116 */
[----:B--2---:R-:W-:Y:S01]  /*ac70*/  ISETP.LT.AND P5, PT, R3, UR6, !P0 ;  /* 0x0000000603007c0c */ /* 0x004fe2000c7a1270 */
[----:B------:R-:W2:Y:S01]  /*ac80*/  LDCU UR6, c[0x0][0x398] ;  /* 0x00007300ff0677ac */ /* 0x000ea20008000800 */
[----:B------:R-:W-:-:S02]  /*ac90*/  SHF.R.S32.HI R14, RZ, 0x1f, R15 ;  /* 0x0000001fff0e7819 */ /* 0x000fc4000001140f */
[----:B-----5:R-:W-:Y:S02]  /*aca0*/  PRMT R19, R30, 0x7770, RZ ;  /* 0x000077701e137816 */ /* 0x020fe400000000ff */
[----:B0-----:R-:W-:Y:S01]  /*acb0*/  ISETP.GE.AND P3, PT, R11, UR4, PT ;  /* 0x000000040b007c0c */ /* 0x001fe2000bf66270 */
[----:B------:R-:W0:Y:S01]  /*acc0*/  LDCU UR4, c[0x0][0x39c] ;  /* 0x00007380ff0477ac */ /* 0x000e220008000800 */
[C---:B-1----:R-:W-:Y:S01]  /*acd0*/  PRMT R17, R29.reuse, 0x7772, RZ ;  /* 0x000077721d117816 */ /* 0x042fe200000000ff */
[----:B------:R-:W-:Y:S01]  /*ace0*/  VIADD R7, R0, 0x3b ;  /* 0x0000003b00077836 */ /* 0x000fe20000000000 */
[----:B------:R-:W-:Y:S01]  /*acf0*/  PRMT R29, R29, 0x7773, RZ ;  /* 0x000077731d1d7816 */ /* 0x000fe200000000ff */
[----:B------:R-:W-:Y:S01]  /*ad00*/  IMAD.X R11, R12, 0x1, R61, P6 ;  /* 0x000000010c0b7824 */ /* 0x000fe200030e063d */
[----:B------:R-:W-:Y:S01]  /*ad10*/  IADD3 R6, P6, PT, R15, R60, RZ ;  /* 0x0000003c0f067210 */ /* 0x000fe20007fde0ff */
[----:B------:R-:W-:Y:S01]  /*ad20*/  @P4 STG.E.U8 desc[UR22][R8.64], R17 ;  /* 0x0000001108004986 */ /* 0x000fe2000c101116 */
[----:B------:R-:W-:Y:S01]  /*ad30*/  ISETP.LT.AND P4, PT, R2, UR14, !P0 ;  /* 0x0000000e02007c0c */ /* 0x000fe2000c781270 */
[----:B------:R-:W1:Y:S01]  /*ad40*/  LDCU UR14, c[0x0][0x398] ;  /* 0x00007300ff0e77ac */ /* 0x000e620008000800 */
[----:B------:R-:W-:Y:S01]  /*ad50*/  IADD3 R4, P0, PT, R13, R62, RZ ;  /* 0x0000003e0d047210 */ /* 0x000fe20007f1e0ff */
[----:B------:R5:W-:Y:S01]  /*ad60*/  @P5 STG.E.U8 desc[UR22][R10.64], R33 ;  /* 0x000000210a005986 */ /* 0x000be2000c101116 */
[----:B---3--:R-:W-:Y:S01]  /*ad70*/  ISETP.LT.AND P5, PT, R3, UR10, !P1 ;  /* 0x0000000a03007c0c */ /* 0x008fe2000cfa1270 */
[----:B------:R-:W-:Y:S01]  /*ad80*/  VIADD R13, R15, UR9 ;  /* 0x000000090f0d7c36 */ /* 0x000fe20008000000 */
[----:B------:R-:W3:Y:S01]  /*ad90*/  LDCU UR10, c[0x0][0x398] ;  /* 0x00007300ff0a77ac */ /* 0x000ee20008000800 */
[----:B------:R-:W-:-:S03]  /*ada0*/  IMAD.X R5, R12, 0x1, R63, P0 ;  /* 0x000000010c057824 */ /* 0x000fc600000e063f */
[----:B------:R-:W-:Y:S02]  /*adb0*/  SHF.R.S32.HI R12, RZ, 0x1f, R13 ;  /* 0x0000001fff0c7819 */ /* 0x000fe4000001140d */
[----:B0-----:R-:W-:Y:S01]  /*adc0*/  ISETP.GE.AND P0, PT, R7, UR4, PT ;  /* 0x0000000407007c0c */ /* 0x001fe2000bf06270 */
[----:B------:R-:W0:Y:S01]  /*add0*/  LDCU UR4, c[0x0][0x39c] ;  /* 0x00007380ff0477ac */ /* 0x000e220008000800 */
[----:B------:R0:W-:Y:S01]  /*ade0*/  @P4 STG.E.U8 desc[UR22][R4.64], R29 ;  /* 0x0000001d04004986 */ /* 0x0001e2000c101116 */
[----:B------:R-:W-:Y:S01]  /*adf0*/  ISETP.LT.AND P4, PT, R2, UR16, !P1 ;  /* 0x0000001002007c0c */ /* 0x000fe2000cf81270 */
[----:B-----5:R-:W-:Y:S01]  /*ae00*/  VIADD R11, R0, 0x3c ;  /* 0x0000003c000b7836 */ /* 0x020fe20000000000 */
[----:B------:R-:W-:Y:S01]  /*ae10*/  IADD3 R8, P1, PT, R15, R62, RZ ;  /* 0x0000003e0f087210 */ /* 0x000fe20007f3e0ff */
[----:B------:R-:W-:Y:S01]  /*ae20*/  IMAD.X R7, R14, 0x1, R61, P6 ;  /* 0x000000010e077824 */ /* 0x000fe200030e063d */
[----:B------:R-:W-:Y:S01]  /*ae30*/  PRMT R17, R34, 0x7770, RZ ;  /* 0x0000777022117816 */ /* 0x000fe200000000ff */
[C---:B------:R-:W-:Y:S01]  /*ae40*/  VIADD R15, R13.reuse, UR9 ;  /* 0x000000090d0f7c36 */ /* 0x040fe20008000000 */
[----:B------:R-:W-:Y:S01]  /*ae50*/  IADD3 R10, P6, PT, R13, R60, RZ ;  /* 0x0000003c0d0a7210 */ /* 0x000fe20007fde0ff */
[----:B------:R-:W-:Y:S01]  /*ae60*/  IMAD.X R9, R14, 0x1, R63, P1 ;  /* 0x000000010e097824 */ /* 0x000fe200008e063f */
[----:B------:R-:W5:Y:S01]  /*ae70*/  LDCU UR16, c[0x0][0x398] ;  /* 0x00007300ff1077ac */ /* 0x000f620008000800 */
[----:B------:R1:W-:Y:S01]  /*ae80*/  @P5 STG.E.U8 desc[UR22][R6.64], R17 ;  /* 0x0000001106005986 */ /* 0x0003e2000c101116 */
[----:B--2---:R-:W-:Y:S01]  /*ae90*/  ISETP.LT.AND P5, PT, R3, UR6, !P2 ;  /* 0x0000000603007c0c */ /* 0x004fe2000d7a1270 */
[----:B------:R-:W2:Y:S02]  /*aea0*/  LDCU UR6, c[0x0][0x398] ;  /* 0x00007300ff0677ac */ /* 0x000ea40008000800 */
[----:B------:R3:W-:Y:S01]  /*aeb0*/  @P4 STG.E.U8 desc[UR22][R8.64], R19 ;  /* 0x0000001308004986 */ /* 0x0007e2000c101116 */
[----:B----4-:R-:W-:-:S02]  /*aec0*/  ISETP.LT.AND P4, PT, R2, UR12, !P2 ;  /* 0x0000000c02007c0c */ /* 0x010fc4000d781270 */
[----:B0-----:R-:W-:Y:S01]  /*aed0*/  ISETP.GE.AND P1, PT, R11, UR4, PT ;  /* 0x000000040b007c0c */ /* 0x001fe2000bf26270 */
[----:B------:R-:W0:Y:S01]  /*aee0*/  LDCU UR4, c[0x0][0x39c] ;  /* 0x00007380ff0477ac */ /* 0x000e220008000800 */
[----:B------:R-:W-:Y:S01]  /*aef0*/  IADD3 R4, P2, PT, R13, R62, RZ ;  /* 0x0000003e0d047210 */ /* 0x000fe20007f5e0ff */
[----:B------:R-:W-:Y:S01]  /*af00*/  IMAD.X R11, R12, 0x1, R61, P6 ;  /* 0x000000010c0b7824 */ /* 0x000fe200030e063d */
[----:B------:R-:W-:Y:S01]  /*af10*/  SHF.R.S32.HI R14, RZ, 0x1f, R15 ;  /* 0x0000001fff0e7819 */ /* 0x000fe2000001140f */
[----:B-1----:R-:W-:Y:S01]  /*af20*/  VIADD R7, R0, 0x3d ;  /* 0x0000003d00077836 */ /* 0x002fe20000000000 */
[----:B------:R-:W-:Y:S01]  /*af30*/  PRMT R17, R34, 0x7771, RZ ;  /* 0x0000777122117816 */ /* 0x000fe200000000ff */
[----:B------:R-:W-:Y:S01]  /*af40*/  IMAD.X R5, R12, 0x1, R63, P2 ;  /* 0x000000010c057824 */ /* 0x000fe200010e063f */
[C---:B------:R-:W-:Y:S01]  /*af50*/  IADD3 R6, P6, PT, R15.reuse, R60, RZ ;  /* 0x0000003c0f067210 */ /* 0x040fe20007fde0ff */
[----:B------:R-:W-:Y:S01]  /*af60*/  VIADD R13, R15, UR9 ;  /* 0x000000090f0d7c36 */ /* 0x000fe20008000000 */
[----:B---3--:R-:W-:Y:S01]  /*af70*/  PRMT R19, R30, 0x7771, RZ ;  /* 0x000077711e137816 */ /* 0x008fe200000000ff */
[----:B------:R1:W-:Y:S01]  /*af80*/  @P5 STG.E.U8 desc[UR22][R10.64], R17 ;  /* 0x000000110a005986 */ /* 0x0003e2000c101116 */
[----:B------:R-:W-:Y:S01]  /*af90*/  ISETP.LT.AND P5, PT, R3, UR10, !P3 ;  /* 0x0000000a03007c0c */ /* 0x000fe2000dfa1270 */
        /* <DEDUP_REMOVED lines=14> */
[----:B----4-:R-:W-:Y:S01]  /*b080*/  PRMT R19, R30, 0x7772, RZ ;  /* 0x000077721e137816 */ /* 0x010fe200000000ff */
[----:B------:R1:W-:Y:S01]  /*b090*/  @P5 STG.E.U8 desc[UR22][R6.64], R17 ;  /* 0x0000001106005986 */ /* 0x0003e2000c101116 */
[----:B--2---:R-:W-:Y:S01]  /*b0a0*/  ISETP.LT.AND P5, PT, R3, UR6, !P0 ;  /* 0x0000000603007c0c */ /* 0x004fe2000c7a1270 */
[----:B------:R-:W2:Y:S01]  /*b0b0*/  LDCU UR6, c[0x0][0x398] ;  /* 0x00007300ff0677ac */ /* 0x000ea20008000800 */
[----:B------:R-:W-:Y:S01]  /*b0c0*/  SHF.R.S32.HI R14, RZ, 0x1f, R15 ;  /* 0x0000001fff0e7819 */ /* 0x000fe2000001140f */
[----:B------:R4:W-:Y:S01]  /*b0d0*/  @P4 STG.E.U8 desc[UR22][R8.64], R19 ;  /* 0x0000001308004986 */ /* 0x0009e2000c101116 */
[----:B-----5:R-:W-:Y:S01]  /*b0e0*/  ISETP.LT.AND P4, PT, R2, UR16, !P0 ;  /* 0x0000001002007c0c */ /* 0x020fe2000c781270 */
[----:B------:R-:W5:Y:S01]  /*b0f0*/  LDCU UR14, c[0x0][0x398] ;  /* 0x00007300ff0e77ac */ /* 0x000f620008000800 */
[----:B------:R-:W-:Y:S01]  /*b100*/  IADD3 R4, P0, PT, R13, R62, RZ ;  /* 0x0000003e0d047210 */ /* 0x000fe20007f1e0ff */
[----:B------:R-:W-:Y:S01]  /*b110*/  VIADD R13, R15, UR9 ;  /* 0x000000090f0d7c36 */ /* 0x000fe20008000000 */
[----:B------:R-:W2:Y:S01]  /*b120*/  LDCU UR16, c[0x0][0x398] ;  /* 0x00007300ff1077ac */ /* 0x000ea20008000800 */
[----:B0-----:R-:W-:Y:S01]  /*b130*/  ISETP.GE.AND P3, PT, R11, UR4, PT ;  /* 0x000000040b007c0c */ /* 0x001fe2000bf66270 */
[----:B-1----:R-:W-:Y:S01]  /*b140*/  VIADD R7, R0, 0x3f ;  /* 0x0000003f00077836 */ /* 0x002fe20000000000 */
[----:B------:R-:W-:Y:S01]  /*b150*/  PRMT R17, R34, 0x7773, RZ ;  /* 0x0000777322117816 */ /* 0x000fe200000000ff */
[----:B------:R-:W0:Y:S01]  /*b160*/  LDCU UR4, c[0x0][0x39c] ;  /* 0x00007380ff0477ac */ /* 0x000e220008000800 */
[----:B------:R-:W-:Y:S01]  /*b170*/  IMAD.X R5, R12, 0x1, R63, P0 ;  /* 0x000000010c057824 */ /* 0x000fe200000e063f */
[----:B----4-:R-:W-:Y:S01]  /*b180*/  PRMT R19, R30, 0x7773, RZ ;  /* 0x000077731e137816 */ /* 0x010fe200000000ff */
[----:B------:R-:W-:Y:S01]  /*b190*/  IMAD.X R11, R12, 0x1, R61, P6 ;  /* 0x000000010c0b7824 */ /* 0x000fe200030e063d */
[----:B------:R-:W-:-:S02]  /*b1a0*/  IADD3 R6, P6, PT, R15, R60, RZ ;  /* 0x0000003c0f067210 */ /* 0x000fc40007fde0ff */
[----:B------:R-:W-:Y:S02]  /*b1b0*/  SHF.R.S32.HI R12, RZ, 0x1f, R13 ;  /* 0x0000001fff0c7819 */ /* 0x000fe4000001140d */
[----:B------:R1:W-:Y:S01]  /*b1c0*/  @P5 STG.E.U8 desc[UR22][R10.64], R17 ;  /* 0x000000110a005986 */ /* 0x0003e2000c101116 */
[----:B---3--:R-:W-:Y:S01]  /*b1d0*/  ISETP.LT.AND P5, PT, R3, UR10, !P1 ;  /* 0x0000000a03007c0c */ /* 0x008fe2000cfa1270 */
[----:B------:R-:W3:Y:S02]  /*b1e0*/  LDCU UR10, c[0x0][0x398] ;  /* 0x00007300ff0a77ac */ /* 0x000ee40008000800 */
        /* <DEDUP_REMOVED lines=11> */
[----:B----4-:R-:W-:Y:S02]  /*b2a0*/  PRMT R19, R31, 0x7770, RZ ;  /* 0x000077701f137816 */ /* 0x010fe400000000ff */
[----:B------:R-:W-:Y:S02]  /*b2b0*/  IADD3 R10, P6, PT, R13, R60, RZ ;  /* 0x0000003c0d0a7210 */ /* 0x000fe40007fde0ff */
        /* <DEDUP_REMOVED lines=38> */
[----:B----4-:R-:W-:Y:S02]  /*b520*/  PRMT R19, R44, 0x7770, RZ ;  /* 0x000077702c137816 */ /* 0x010fe400000000ff */
        /* <DEDUP_REMOVED lines=9> */
[----:B------:R-:W4:Y:S01]  /*b5c0*/  LDCU UR12, c[0x0][0x398] ;  /* 0x00007300ff0c77ac */ /* 0x000f220008000800 */
        /* <DEDUP_REMOVED lines=11> */
[----:B-----5:R-:W-:Y:S01]  /*b680*/  ISETP.LT.AND P4, PT, R2, UR14, !P1 ;  /* 0x0000000e02007c0c */ /* 0x020fe2000cf81270 */
        /* <DEDUP_REMOVED lines=21> */
[----:B-----5:R-:W-:Y:S01]  /*b7e0*/  PRMT R19, R44, 0x7771, RZ ;  /* 0x000077712c137816 */ /* 0x020fe200000000ff */
[----:B------:R5:W-:Y:S01]  /*b7f0*/  @P5 STG.E.U8 desc[UR22][R10.64], R17 ;  /* 0x000000110a005986 */ /* 0x000be2000c101116 */
[----:B---3--:R-:W-:Y:S01]  /*b800*/  ISETP.LT.AND P5, PT, R3, UR10, !P3 ;  /* 0x0000000a03007c0c */ /* 0x008fe2000dfa1270 */
[----:B------:R-:W-:Y:S01]  /*b810*/  VIADD R13, R15, UR9 ;  /* 0x000000090f0d7c36 */ /* 0x000fe20008000000 */
[----:B------:R-:W3:Y:S01]  /*b820*/  LDCU UR10, c[0x0][0x398] ;  /* 0x00007300ff0a77ac */ /* 0x000ee20008000800 */
[----:B------:R1:W-:Y:S01]  /*b830*/  @P4 STG.E.U8 desc[UR22][R4.64], R19 ;  /* 0x0000001304004986 */ /* 0x0003e2000c101116 */
[----:B----4-:R-:W-:-:S02]  /*b840*/  ISETP.LT.AND P4, PT, R2, UR12, !P3 ;  /* 0x0000000c02007c0c */ /* 0x010fc4000df81270 */
[----:B0-----:R-:W-:Y:S01]  /*b850*/  ISETP.GE.AND P2, PT, R7, UR4, PT ;  /* 0x0000000407007c0c */ /* 0x001fe2000bf46270 */
[----:B------:R-:W0:Y:S01]  /*b860*/  LDCU UR4, c[0x0][0x39c] ;  /* 0x00007380ff0477ac */ /* 0x000e220008000800 */
[----:B------:R-:W-:Y:S01]  /*b870*/  IADD3 R8, P3, PT, R15, R62, RZ ;  /* 0x0000003e0f087210 */ /* 0x000fe20007f7e0ff */
[----:B------:R-:W-:Y:S01]  /*b880*/  IMAD.X R7, R14, 0x1, R61, P6 ;  /* 0x000000010e077824 */ /* 0x000fe200030e063d */
[----:B------:R-:W-:Y:S01]  /*b890*/  SHF.R.S32.HI R12, RZ, 0x1f, R13 ;  /* 0x0000001fff0c7819 */ /* 0x000fe2000001140d */
[----:B-----5:R-:W-:Y:S01]  /*b8a0*/  VIADD R11, R0, 0x46 ;  /* 0x00000046000b7836 */ /* 0x020fe20000000000 */
        /* <DEDUP_REMOVED lines=622> */
[----:B------:R-:W-:-:S02]  /*df90*/  ISETP.LT.AND P0, PT, R2, UR14, !P0 ;  /* 0x0000000e02007c0c */ /* 0x000fc4000c701270 */
[----:B------:R-:W-:Y:S01]  /*dfa0*/  SHF.R.S32.HI R14, RZ, 0x1f, R15 ;  /* 0x0000001fff0e7819 */ /* 0x000fe2000001140f */
[----:B------:R-:W2:Y:S01]  /*dfb0*/  LDCU UR14, c[0x0][0x398] ;  /* 0x00007300ff0e77ac */ /* 0x000ea20008000800 */
        /* <DEDUP_REMOVED lines=8> */
[----:B------:R1:W-:Y:S01]  /*e040*/  @P4 STG.E.U8 desc[UR22][R8.64], R17 ;  /* 0x0000001108004986 */ /* 0x0003e2000c101116 */
[----:B------:R-:W-:Y:S01]  /*e050*/  IADD3 R4, P4, PT, R13, R62, RZ ;  /* 0x0000003e0d047210 */ /* 0x000fe20007f9e0ff */
[----:B------:R-:W-:-:S02]  /*e060*/  VIADD R13, R15, UR9 ;  /* 0x000000090f0d7c36 */ /* 0x000fc40008000000 */
[----:B------:R5:W-:Y:S01]  /*e070*/  @P5 STG.E.U8 desc[UR22][R10.64], R41 ;  /* 0x000000290a005986 */ /* 0x000be2000c101116 */
[----:B---3--:R-:W-:Y:S01]  /*e080*/  ISETP.LT.AND P5, PT, R3, UR10, !P1 ;  /* 0x0000000a03007c0c */ /* 0x008fe2000cfa1270 */
[----:B------:R-:W-:Y:S01]  /*e090*/  IMAD.X R5, R12, 0x1, R63, P4 ;  /* 0x000000010c057824 */ /* 0x000fe200020e063f */
[----:B------:R-:W3:Y:S01]  /*e0a0*/  LDCU UR10, c[0x0][0x398] ;  /* 0x00007300ff0a77ac */ /* 0x000ee20008000800 */
[----:B------:R-:W-:-:S03]  /*e0b0*/  SHF.R.S32.HI R12, RZ, 0x1f, R13 ;  /* 0x0000001fff0c7819 */ /* 0x000fc6000001140d */
[----:B------:R2:W-:Y:S01]  /*e0c0*/  @P0 STG.E.U8 desc[UR22][R4.64], R37 ;  /* 0x0000002504000986 */ /* 0x0005e2000c101116 */
[----:B0-----:R-:W-:Y:S01]  /*e0d0*/  ISETP.GE.AND P4, PT, R7, UR4, PT ;  /* 0x0000000407007c0c */ /* 0x001fe2000bf86270 */
[----:B------:R-:W0:Y:S01]  /*e0e0*/  LDCU UR4, c[0x0][0x39c] ;  /* 0x00007380ff0477ac */ /* 0x000e220008000800 */
[----:B------:R-:W-:Y:S01]  /*e0f0*/  ISETP.LT.AND P0, PT, R2, UR16, !P1 ;  /* 0x0000001002007c0c */ /* 0x000fe2000cf01270 */
[----:B------:R-:W-:Y:S01]  /*e100*/  IMAD.X R7, R14, 0x1, R61, P6 ;  /* 0x000000010e077824 */ /* 0x000fe200030e063d */
[----:B-1----:R-:W-:Y:S01]  /*e110*/  IADD3 R8, P1, PT, R15, R62, RZ ;  /* 0x0000003e0f087210 */ /* 0x002fe20007f3e0ff */
[----:B-----5:R-:W-:Y:S01]  /*e120*/  VIADD R11, R0, 0x6c ;  /* 0x0000006c000b7836 */ /* 0x020fe20000000000 */
[----:B------:R-:W-:Y:S01]  /*e130*/  PRMT R17, R42, 0x7770, RZ ;  /* 0x000077702a117816 */ /* 0x000fe200000000ff */
[C---:B------:R-:W-:Y:S01]  /*e140*/  VIADD R15, R13.reuse, UR9 ;  /* 0x000000090d0f7c36 */ /* 0x040fe20008000000 */
[----:B------:R-:W-:Y:S01]  /*e150*/  IADD3 R10, P6, PT, R13, R60, RZ ;  /* 0x0000003c0d0a7210 */ /* 0x000fe20007fde0ff */
[----:B------:R-:W-:Y:S01]  /*e160*/  IMAD.X R9, R14, 0x1, R63, P1 ;  /* 0x000000010e097824 */ /* 0x000fe200008e063f */
[----:B------:R-:W1:Y:S01]  /*e170*/  LDCU UR16, c[0x0][0x398] ;  /* 0x00007300ff1077ac */ /* 0x000e620008000800 */
[----:B------:R5:W-:Y:S01]  /*e180*/  @P5 STG.E.U8 desc[UR22][R6.64], R17 ;  /* 0x0000001106005986 */ /* 0x000be2000c101116 */
[----:B--2---:R-:W-:-:S02]  /*e190*/  ISETP.LT.AND P5, PT, R3, UR6, !P2 ;  /* 0x0000000603007c0c */ /* 0x004fc4000d7a1270 */
[----:B----4-:R-:W-:Y:S01]  /*e1a0*/  ISETP.LT.AND P2, PT, R2, UR12, !P2 ;  /* 0x0000000c02007c0c */ /* 0x010fe2000d741270 */
[----:B------:R2:W-:Y:S01]  /*e1b0*/  @P0 STG.E.U8 desc[UR22][R8.64], R19 ;  /* 0x0000001308000986 */ /* 0x0005e2000c101116 */
[----:B------:R-:W-:Y:S01]  /*e1c0*/  IADD3 R4, P0, PT, R13, R62, RZ ;  /* 0x0000003e0d047210 */ /* 0x000fe20007f1e0ff */
[----:B------:R-:W4:Y:S01]  /*e1d0*/  LDCU UR6, c[0x0][0x398] ;  /* 0x00007300ff0677ac */ /* 0x000f220008000800 */
[----:B------:R-:W-:Y:S01]  /*e1e0*/  SHF.R.S32.HI R14, RZ, 0x1f, R15 ;  /* 0x0000001fff0e7819 */ /* 0x000fe2000001140f */
[----:B------:R-:W-:Y:S01]  /*e1f0*/  VIADD R13, R15, UR9 ;  /* 0x000000090f0d7c36 */ /* 0x000fe20008000000 */
[----:B0-----:R-:W-:Y:S01]  /*e200*/  ISETP.GE.AND P1, PT, R11, UR4, PT ;  /* 0x000000040b007c0c */ /* 0x001fe2000bf26270 */
[----:B------:R-:W0:Y:S01]  /*e210*/  LDCU UR4, c[0x0][0x39c] ;  /* 0x00007380ff0477ac */ /* 0x000e220008000800 */
[----:B------:R-:W-:Y:S01]  /*e220*/  IMAD.X R5, R12, 0x1, R63, P0 ;  /* 0x000000010c057824 */ /* 0x000fe200000e063f */
[----:B-----5:R-:W-:Y:S01]  /*e230*/  PRMT R17, R42, 0x7771, RZ ;  /* 0x000077712a117816 */ /* 0x020fe200000000ff */
[----:B------:R-:W-:Y:S01]  /*e240*/  VIADD R7, R0, 0x6d ;  /* 0x0000006d00077836 */ /* 0x000fe20000000000 */
[----:B------:R-:W5:Y:S01]  /*e250*/  LDCU UR12, c[0x0][0x398] ;  /* 0x00007300ff0c77ac */ /* 0x000f620008000800 */
[----:B------:R-:W-:Y:S01]  /*e260*/  IMAD.X R11, R12, 0x1, R61, P6 ;  /* 0x000000010c0b7824 */ /* 0x000fe200030e063d */
[----:B--2---:R-:W-:-:S02]  /*e270*/  PRMT R19, R38, 0x7771, RZ ;  /* 0x0000777126137816 */ /* 0x004fc400000000ff */
[----:B------:R-:W-:Y:S02]  /*e280*/  IADD3 R6, P6, PT, R15, R60, RZ ;  /* 0x0000003c0f067210 */ /* 0x000fe40007fde0ff */
[----:B------:R2:W-:Y:S01]  /*e290*/  @P5 STG.E.U8 desc[UR22][R10.64], R17 ;  /* 0x000000110a005986 */ /* 0x0005e2000c101116 */
[----:B---3--:R-:W-:Y:S01]  /*e2a0*/  ISETP.LT.AND P5, PT, R3, UR10, !P3 ;  /* 0x0000000a03007c0c */ /* 0x008fe2000dfa1270 */
[----:B------:R-:W3:Y:S01]  /*e2b0*/  LDCU UR10, c[0x0][0x398] ;  /* 0x00007300ff0a77ac */ /* 0x000ee20008000800 */
[----:B------:R-:W-:Y:S01]  /*e2c0*/  ISETP.LT.AND P3, PT, R2, UR14, !P3 ;  /* 0x0000000e02007c0c */ /* 0x000fe2000df61270 */
[----:B------:R1:W-:Y:S01]  /*e2d0*/  @P2 STG.E.U8 desc[UR22][R4.64], R19 ;  /* 0x0000001304002986 */ /* 0x0003e2000c101116 */
[----:B------:R-:W-:Y:S01]  /*e2e0*/  IADD3 R8, P2, PT, R15, R62, RZ ;  /* 0x0000003e0f087210 */ /* 0x000fe20007f5e0ff */
[----:B------:R-:W3:Y:S01]  /*e2f0*/  LDCU UR14, c[0x0][0x398] ;  /* 0x00007300ff0e77ac */ /* 0x000ee20008000800 */
[----:B------:R-:W-:Y:S01]  /*e300*/  SHF.R.S32.HI R12, RZ, 0x1f, R13 ;  /* 0x0000001fff0c7819 */ /* 0x000fe2000001140d */
[----:B------:R-:W-:Y:S01]  /*e310*/  VIADD R15, R13, UR9 ;  /* 0x000000090d0f7c36 */ /* 0x000fe20008000000 */
[----:B0-----:R-:W-:Y:S01]  /*e320*/  ISETP.GE.AND P0, PT, R7, UR4, PT ;  /* 0x0000000407007c0c */ /* 0x001fe2000bf06270 */
[----:B------:R-:W0:Y:S01]  /*e330*/  LDCU UR4, c[0x0][0x39c] ;  /* 0x00007380ff0477ac */ /* 0x000e220008000800 */
[----:B------:R-:W-:Y:S01]  /*e340*/  IMAD.X R7, R14, 0x1, R61, P6 ;  /* 0x000000010e077824 */ /* 0x000fe200030e063d */
[----:B--2---:R-:W-:Y:S01]  /*e350*/  PRMT R17, R42, 0x7772, RZ ;  /* 0x000077722a117816 */ /* 0x004fe200000000ff */
[----:B------:R-:W-:Y:S01]  /*e360*/  VIADD R11, R0, 0x6e ;  /* 0x0000006e000b7836 */ /* 0x000fe20000000000 */
[----:B------:R-:W-:Y:S01]  /*e370*/  IADD3 R10, P6, PT, R13, R60, RZ ;  /* 0x0000003c0d0a7210 */ /* 0x000fe20007fde0ff */
[----:B------:R-:W-:Y:S01]  /*e380*/  IMAD.X R9, R14, 0x1, R63, P2 ;  /* 0x000000010e097824 */ /* 0x000fe200010e063f */
[----:B-1----:R-:W-:Y:S01]  /*e390*/  PRMT R19, R38, 0x7772, RZ ;  /* 0x0000777226137816 */ /* 0x002fe200000000ff */
[----:B------:R1:W-:Y:S01]  /*e3a0*/  @P5 STG.E.U8 desc[UR22][R6.64], R17 ;  /* 0x0000001106005986 */ /* 0x0003e2000c101116 */
[----:B----4-:R-:W-:Y:S01]  /*e3b0*/  ISETP.LT.AND P5, PT, R3, UR6, !P4 ;  /* 0x0000000603007c0c */ /* 0x010fe2000e7a1270 */
[----:B------:R-:W2:Y:S01]  /*e3c0*/  LDCU UR6, c[0x0][0x39c] ;  /* 0x00007380ff0677ac */ /* 0x000ea20008000800 */
[----:B------:R-:W-:Y:S01]  /*e3d0*/  ISETP.LT.AND P4, PT, R2, UR16, !P4 ;  /* 0x0000001002007c0c */ /* 0x000fe2000e781270 */
[----:B------:R4:W-:Y:S01]  /*e3e0*/  @P3 STG.E.U8 desc[UR22][R8.64], R19 ;  /* 0x0000001308003986 */ /* 0x0009e2000c101116 */
[----:B------:R-:W-:Y:S01]  /*e3f0*/  IADD3 R4, P3, PT, R13, R62, RZ ;  /* 0x0000003e0d047210 */ /* 0x000fe20007f7e0ff */
[----:B------:R-:W-:Y:S01]  /*e400*/  VIADD R13, R15, UR9 ;  /* 0x000000090f0d7c36 */ /* 0x000fe20008000000 */
[----:B------:R-:W-:-:S03]  /*e410*/  SHF.R.S32.HI R14, RZ, 0x1f, R15 ;  /* 0x0000001fff0e7819 */ /* 0x000fc6000001140f */
[C---:B------:R-:W-:Y:S01]  /*e420*/  IMAD.X R5, R12.reuse, 0x1, R63, P3 ;  /* 0x000000010c057824 */ /* 0x040fe200018e063f */
[----:B0-----:R-:W-:Y:S01]  /*e430*/  ISETP.GE.AND P2, PT, R11, UR4, PT ;  /* 0x000000040b007c0c */ /* 0x001fe2000bf46270 */
[----:B------:R-:W0:Y:S01]  /*e440*/  LDCU UR4, c[0x0][0x39c] ;  /* 0x00007380ff0477ac */ /* 0x000e220008000800 */
[----:B------:R-:W-:Y:S01]  /*e450*/  IMAD.X R11, R12, 0x1, R61, P6 ;  /* 0x000000010c0b7824 */ /* 0x000fe200030e063d */
[----:B-1----:R-:W-:Y:S01]  /*e460*/  PRMT R17, R42, 0x7773, RZ ;  /* 0x000077732a117816 */ /* 0x002fe200000000ff */
[----:B------:R-:W-:Y:S01]  /*e470*/  VIADD R7, R0, 0x6f ;  /* 0x0000006f00077836 */ /* 0x000fe20000000000 */
[----:B------:R-:W-:Y:S02]  /*e480*/  IADD3 R6, P6, PT, R15, R60, RZ ;  /* 0x0000003c0f067210 */ /* 0x000fe40007fde0ff */
[----:B----4-:R-:W-:Y:S01]  /*e490*/  PRMT R19, R38, 0x7773, RZ ;  /* 0x0000777326137816 */ /* 0x010fe200000000ff */
[----:B------:R1:W-:Y:S01]  /*e4a0*/  @P5 STG.E.U8 desc[UR22][R10.64], R17 ;  /* 0x000000110a005986 */ /* 0x0003e2000c101116 */
[----:B---3--:R-:W-:Y:S01]  /*e4b0*/  ISETP.LT.AND P5, PT, R3, UR10, !P1 ;  /* 0x0000000a03007c0c */ /* 0x008fe2000cfa1270 */
[----:B------:R-:W3:Y:S01]  /*e4c0*/  LDCU UR10, c[0x0][0x398] ;  /* 0x00007300ff0a77ac */ /* 0x000ee20008000800 */
[----:B-----5:R-:W-:Y:S01]  /*e4d0*/  ISETP.LT.AND P1, PT, R2, UR12, !P1 ;  /* 0x0000000c02007c0c */ /* 0x020fe2000cf21270 */
[----:B------:R4:W-:Y:S01]  /*e4e0*/  @P4 STG.E.U8 desc[UR22][R4.64], R19 ;  /* 0x0000001304004986 */ /* 0x0009e2000c101116 */
[----:B------:R-:W-:Y:S01]  /*e4f0*/  IADD3 R8, P4, PT, R15, R62, RZ ;  /* 0x0000003e0f087210 */ /* 0x000fe20007f9e0ff */
[----:B------:R-:W-:Y:S01]  /*e500*/  VIADD R15, R13, UR9 ;  /* 0x000000090d0f7c36 */ /* 0x000fe20008000000 */
[----:B------:R-:W-:Y:S01]  /*e510*/  SHF.R.S32.HI R16, RZ, 0x1f, R13 ;  /* 0x0000001fff107819 */ /* 0x000fe2000001140d */
[----:B------:R-:W5:Y:S02]  /*e520*/  LDCU UR12, c[0x0][0x398] ;  /* 0x00007300ff0c77ac */ /* 0x000f640008000800 */
[C---:B------:R-:W-:Y:S01]  /*e530*/  IMAD.X R9, R14.reuse, 0x1, R63, P4 ;  /* 0x000000010e097824 */ /* 0x040fe200020e063f */
[----:B0-----:R-:W-:Y:S01]  /*e540*/  ISETP.GE.AND P3, PT, R7, UR4, PT ;  /* 0x0000000407007c0c */ /* 0x001fe2000bf66270 */
[----:B------:R-:W0:Y:S01]  /*e550*/  LDCU UR4, c[0x0][0x39c] ;  /* 0x00007380ff0477ac */ /* 0x000e220008000800 */
[----:B------:R-:W-:Y:S01]  /*e560*/  IMAD.X R7, R14, 0x1, R61, P6 ;  /* 0x000000010e077824 */ /* 0x000fe200030e063d */
[----:B-1----:R-:W-:Y:S01]  /*e570*/  PRMT R17, R43, 0x7770, RZ ;  /* 0x000077702b117816 */ /* 0x002fe200000000ff */
[C---:B------:R-:W-:Y:S01]  /*e580*/  VIADD R11, R0.reuse, 0x70 ;  /* 0x00000070000b7836 */ /* 0x040fe20000000000 */
[----:B------:R-:W-:Y:S01]  /*e590*/  IADD3 R10, P6, PT, R13, R60, RZ ;  /* 0x0000003c0d0a7210 */ /* 0x000fe20007fde0ff */
[----:B----4-:R-:W-:Y:S01]  /*e5a0*/  VIADD R4, R0, 0x71 ;  /* 0x0000007100047836 */ /* 0x010fe20000000000 */
[----:B------:R-:W-:Y:S01]  /*e5b0*/  PRMT R5, R43, 0x7771, RZ ;  /* 0x000077712b057816 */ /* 0x000fe200000000ff */
[----:B------:R1:W-:Y:S01]  /*e5c0*/  @P5 STG.E.U8 desc[UR22][R6.64], R17 ;  /* 0x0000001106005986 */ /* 0x0003e2000c101116 */
[----:B------:R-:W-:Y:S01]  /*e5d0*/  ISETP.LT.AND P5, PT, R3, UR14, !P0 ;  /* 0x0000000e03007c0c */ /* 0x000fe2000c7a1270 */
[----:B------:R-:W4:Y:S01]  /*e5e0*/  LDCU UR14, c[0x0][0x398] ;  /* 0x00007300ff0e77ac */ /* 0x000f220008000800 */
[----:B------:R-:W-:-:S02]  /*e5f0*/  ISETP.LT.AND P0, PT, R2, UR18, !P0 ;  /* 0x0000001202007c0c */ /* 0x000fc4000c701270 */
[----:B------:R-:W-:Y:S02]  /*e600*/  SHF.R.S32.HI R14, RZ, 0x1f, R15 ;  /* 0x0000001fff0e7819 */ /* 0x000fe4000001140f */
[C---:B------:R-:W-:Y:S02]  /*e610*/  PRMT R19, R43.reuse, 0x7772, RZ ;  /* 0x000077722b137816 */ /* 0x040fe400000000ff */
[----:B------:R-:W-:Y:S02]  /*e620*/  PRMT R43, R43, 0x7773, RZ ;  /* 0x000077732b2b7816 */ /* 0x000fe400000000ff */
[----:B0-----:R-:W-:Y:S01]  /*e630*/  ISETP.GE.AND P4, PT, R11, UR4, PT ;  /* 0x000000040b007c0c */ /* 0x001fe2000bf86270 */
[----:B------:R-:W-:Y:S01]  /*e640*/  IMAD.X R11, R16, 0x1, R61, P6 ;  /* 0x00000001100b7824 */ /* 0x000fe200030e063d */
[----:B-1----:R-:W-:Y:S01]  /*e650*/  PRMT R7, R39, 0x7770, RZ ;  /* 0x0000777027077816 */ /* 0x002fe200000000ff */
[----:B------:R-:W0:Y:S01]  /*e660*/  LDCU UR4, c[0x0][0x39c] ;  /* 0x00007380ff0477ac */ /* 0x000e220008000800 */
[----:B------:R-:W-:Y:S01]  /*e670*/  IADD3 R12, P6, PT, R13, R62, RZ ;  /* 0x0000003e0d0c7210 */ /* 0x000fe20007fde0ff */
[----:B------:R-:W-:-:S02]  /*e680*/  VIADD R17, R15, UR9 ;  /* 0x000000090f117c36 */ /* 0x000fc40008000000 */
[----:B------:R1:W-:Y:S01]  /*e690*/  @P1 STG.E.U8 desc[UR22][R8.64], R7 ;  /* 0x0000000708001986 */ /* 0x0003e2000c101116 */
[----:B--2---:R-:W-:Y:S01]  /*e6a0*/  ISETP.GE.AND P1, PT, R4, UR6, PT ;  /* 0x0000000604007c0c */ /* 0x004fe2000bf26270 */
[----:B------:R-:W2:Y:S01]  /*e6b0*/  LDCU UR6, c[0x0][0x398] ;  /* 0x00007300ff0677ac */ /* 0x000ea20008000800 */
[----:B------:R-:W-:Y:S01]  /*e6c0*/  IMAD.X R13, R16, 0x1, R63, P6 ;  /* 0x00000001100d7824 */ /* 0x000fe200030e063f */
[----:B------:R0:W-:Y:S01]  /*e6d0*/  @P5 STG.E.U8 desc[UR22][R10.64], R5 ;  /* 0x000000050a005986 */ /* 0x0001e2000c101116 */
[----:B---3--:R-:W-:Y:S01]  /*e6e0*/  ISETP.LT.AND P5, PT, R3, UR10, !P2 ;  /* 0x0000000a03007c0c */ /* 0x008fe2000d7a1270 */
[----:B------:R-:W3:Y:S01]  /*e6f0*/  LDCU UR10, c[0x0][0x398] ;  /* 0x00007300ff0a77ac */ /* 0x000ee20008000800 */
[----:B------:R-:W-:Y:S01]  /*e700*/  SHF.R.S32.HI R16, RZ, 0x1f, R17 ;  /* 0x0000001fff107819 */ /* 0x000fe20000011411 */
[----:B------:R-:W4:Y:S04]  /*e710*/  LDS.128 R4, [R141] ;  /* 0x000000008d047984 */ /* 0x000f280000000c00 */
[----:B------:R3:W-:Y:S01]  /*e720*/  @P0 STG.E.U8 desc[UR22][R12.64], R21 ;  /* 0x000000150c000986 */ /* 0x0007e2000c101116 */
[----:B-1----:R-:W-:-:S02]  /*e730*/  IADD3 R8, P6, PT, R15, R60, RZ ;  /* 0x0000003c0f087210 */ /* 0x002fc40007fde0ff */
[----:B0-----:R-:W-:Y:S01]  /*e740*/  IADD3 R10, P0, PT, R15, R62, RZ ;  /* 0x0000003e0f0a7210 */ /* 0x001fe20007f1e0ff */
[----:B------:R-:W0:Y:S02]  /*e750*/  LDS.128 R140, [R141+0x1000] ;  /* 0x001000008d8c7984 */ /* 0x000e240000000c00 */
[----:B------:R-:W-:Y:S01]  /*e760*/  IMAD.X R9, R14, 0x1, R61, P6 ;  /* 0x000000010e097824 */ /* 0x000fe200030e063d */
[----:B--2---:R-:W-:Y:S01]  /*e770*/  ISETP.LT.AND P2, PT, R2, UR6, !P2 ;  /* 0x0000000602007c0c */ /* 0x004fe2000d741270 */
[----:B------:R-:W-:Y:S01]  /*e780*/  IMAD.X R11, R14, 0x1, R63, P0 ;  /* 0x000000010e0b7824 */ /* 0x000fe200000e063f */
[----:B------:R-:W-:Y:S01]  /*e790*/  ISETP.GE.AND P0, PT, R18, UR4, PT ;  /* 0x0000000412007c0c */ /* 0x000fe2000bf06270 */
[----:B------:R-:W1:Y:S01]  /*e7a0*/  LDCU UR4, c[0x0][0x39c] ;  /* 0x00007380ff0477ac */ /* 0x000e620008000800 */
[----:B------:R2:W-:Y:S01]  /*e7b0*/  @P5 STG.E.U8 desc[UR22][R8.64], R19 ;  /* 0x0000001308005986 */ /* 0x0005e2000c101116 */
[----:B---3--:R-:W-:Y:S01]  /*e7c0*/  ISETP.LT.AND P5, PT, R3, UR10, !P3 ;  /* 0x0000000a03007c0c */ /* 0x008fe2000dfa1270 */
[----:B------:R-:W-:Y:S01]  /*e7d0*/  VIADD R15, R0, 0x73 ;  /* 0x00000073000f7836 */ /* 0x000fe20000000000 */
[----:B------:R-:W-:Y:S01]  /*e7e0*/  PRMT R21, R39, 0x7772, RZ ;  /* 0x0000777227157816 */ /* 0x000fe200000000ff */
[----:B------:R-:W3:Y:S01]  /*e7f0*/  LDCU UR6, c[0x0][0x398] ;  /* 0x00007300ff0677ac */ /* 0x000ee20008000800 */
[----:B------:R-:W-:-:S02]  /*e800*/  IADD3 R12, P6, PT, R17, R60, RZ ;  /* 0x0000003c110c7210 */ /* 0x000fc40007fde0ff */
[----:B-----5:R-:W-:Y:S01]  /*e810*/  ISETP.LT.AND P3, PT, R2, UR12, !P3 ;  /* 0x0000000c02007c0c */ /* 0x020fe2000df61270 */
[----:B------:R-:W5:Y:S01]  /*e820*/  LDCU UR10, c[0x0][0x398] ;  /* 0x00007300ff0a77ac */ /* 0x000f620008000800 */
[----:B------:R3:W-:Y:S01]  /*e830*/  @P2 STG.E.U8 desc[UR22][R10.64], R21 ;  /* 0x000000150a002986 */ /* 0x0007e2000c101116 */
[C---:B------:R-:W-:Y:S01]  /*e840*/  IMAD.X R13, R16.reuse, 0x1, R61, P6 ;  /* 0x00000001100d7824 */ /* 0x040fe200030e063d */
[----:B------:R-:W-:Y:S01]  /*e850*/  PRMT R39, R39, 0x7773, RZ ;  /* 0x0000777327277816 */ /* 0x000fe200000000ff */
[C---:B--2---:R-:W-:Y:S01]  /*e860*/  VIADD R19, R17.reuse, UR9 ;  /* 0x0000000911137c36 */ /* 0x044fe20008000000 */
[----:B------:R-:W-:Y:S01]  /*e870*/  IADD3 R8, P2, PT, R17, R62, RZ ;  /* 0x0000003e11087210 */ /* 0x000fe20007f5e0ff */
[----:B------:R-:W2:Y:S01]  /*e880*/  LDCU UR12, c[0x0][0x398] ;  /* 0x00007300ff0c77ac */ /* 0x000ea20008000800 */
[----:B------:R5:W-:Y:S01]  /*e890*/  @P5 STG.E.U8 desc[UR22][R12.64], R43 ;  /* 0x0000002b0c005986 */ /* 0x000be2000c101116 */
[----:B----4-:R-:W-:Y:S01]  /*e8a0*/  ISETP.LT.AND P5, PT, R3, UR14, !P4 ;  /* 0x0000000e03007c0c */ /* 0x010fe2000e7a1270 */
[----:B------:R-:W-:Y:S01]  /*e8b0*/  VIADD R17, R19, UR9 ;  /* 0x0000000913117c36 */ /* 0x000fe20008000000 */
[----:B------:R-:W-:Y:S01]  /*e8c0*/  SHF.R.S32.HI R18, RZ, 0x1f, R19 ;  /* 0x0000001fff127819 */ /* 0x000fe20000011413 */
[----:B------:R-:W-:Y:S01]  /*e8d0*/  IMAD.X R9, R16, 0x1, R63, P2 ;  /* 0x0000000110097824 */ /* 0x000fe200010e063f */
[----:B-1----:R-:W-:Y:S01]  /*e8e0*/  ISETP.GE.AND P2, PT, R15, UR4, PT ;  /* 0x000000040f007c0c */ /* 0x002fe2000bf46270 */
[----:B------:R-:W1:Y:S01]  /*e8f0*/  LDCU UR4, c[0x0][0x39c] ;  /* 0x00007380ff0477ac */ /* 0x000e620008000800 */
[----:B------:R-:W-:-:S02]  /*e900*/  IADD3 R14, P6, PT, R19, R60, RZ ;  /* 0x0000003c130e7210 */ /* 0x000fc40007fde0ff */
[----:B---3--:R-:W-:Y:S01]  /*e910*/  PRMT R21, R4, 0x7770, RZ ;  /* 0x0000777004157816 */ /* 0x008fe200000000ff */
[----:B------:R-:W-:Y:S01]  /*e920*/  @P3 STG.E.U8 desc[UR22][R8.64], R39 ;  /* 0x0000002708003986 */ /* 0x000fe2000c101116 */
[----:B------:R-:W-:Y:S01]  /*e930*/  ISETP.LT.AND P4, PT, R2, UR6, !P4 ;  /* 0x0000000602007c0c */ /* 0x000fe2000e781270 */
[----:B------:R-:W-:Y:S01]  /*e940*/  IMAD.X R15, R18, 0x1, R61, P6 ;  /* 0x00000001120f7824 */ /* 0x000fe200030e063d */
[----:B------:R-:W3:Y:S01]  /*e950*/  LDCU UR6, c[0x0][0x398] ;  /* 0x00007300ff0677ac */ /* 0x000ee20008000800 */
[----:B------:R-:W-:Y:S01]  /*e960*/  IADD3 R10, P3, PT, R19, R62, RZ ;  /* 0x0000003e130a7210 */ /* 0x000fe20007f7e0ff */
[----:B-----5:R-:W-:Y:S01]  /*e970*/  VIADD R13, R0, 0x74 ;  /* 0x00000074000d7836 */ /* 0x020fe20000000000 */
[----:B------:R-:W-:Y:S01]  /*e980*/  SHF.R.S32.HI R16, RZ, 0x1f, R17 ;  /* 0x0000001fff107819 */ /* 0x000fe20000011411 */
[----:B------:R4:W-:Y:S01]  /*e990*/  @P5 STG.E.U8 desc[UR22][R14.64], R21 ;  /* 0x000000150e005986 */ /* 0x0009e2000c101116 */
[----:B------:R-:W-:Y:S01]  /*e9a0*/  ISETP.LT.AND P5, PT, R3, UR10, !P1 ;  /* 0x0000000a03007c0c */ /* 0x000fe2000cfa1270 */
[----:B------:R-:W-:Y:S01]  /*e9b0*/  IMAD.X R11, R18, 0x1, R63, P3 ;  /* 0x00000001120b7824 */ /* 0x000fe200018e063f */
[C---:B------:R-:W-:Y:S01]  /*e9c0*/  IADD3 R12, P6, PT, R17.reuse, R60, RZ ;  /* 0x0000003c110c7210 */ /* 0x040fe20007fde0ff */
[----:B------:R-:W5:Y:S01]  /*e9d0*/  LDCU UR10, c[0x0][0x398] ;  /* 0x00007300ff0a77ac */ /* 0x000f620008000800 */
[----:B0-----:R-:W-:Y:S01]  /*e9e0*/  PRMT R23, R140, 0x7770, RZ ;  /* 0x000077708c177816 */ /* 0x001fe200000000ff */
[----:B------:R-:W-:Y:S01]  /*e9f0*/  VIADD R19, R17, UR9 ;  /* 0x0000000911137c36 */ /* 0x000fe20008000000 */
[----:B-1----:R-:W-:Y:S01]  /*ea00*/  ISETP.GE.AND P3, PT, R13, UR4, PT ;  /* 0x000000040d007c0c */ /* 0x002fe2000bf66270 */
[----:B------:R-:W0:Y:S01]  /*ea10*/  LDCU UR4, c[0x0][0x398] ;  /* 0x00007300ff0477ac */ /* 0x000e220008000800 */
[----:B------:R-:W-:Y:S01]  /*ea20*/  IMAD.X R13, R16, 0x1, R61, P6 ;  /* 0x00000001100d7824 */ /* 0x000fe200030e063d */
[----:B------:R1:W-:Y:S01]  /*ea30*/  @P4 STG.E.U8 desc[UR22][R10.64], R23 ;  /* 0x000000170a004986 */ /* 0x0003e2000c101116 */
[----:B--2---:R-:W-:Y:S01]  /*ea40*/  ISETP.LT.AND P4, PT, R2, UR12, !P1 ;  /* 0x0000000c02007c0c */ /* 0x004fe2000cf81270 */
[----:B----4-:R-:W-:Y:S01]  /*ea50*/  VIADD R15, R0, 0x75 ;  /* 0x00000075000f7836 */ /* 0x010fe20000000000 */
[----:B------:R-:W-:-:S02]  /*ea60*/  PRMT R21, R4, 0x7771, RZ ;  /* 0x0000777104157816 */ /* 0x000fc400000000ff */
[----:B------:R-:W-:Y:S01]  /*ea70*/  IADD3 R8, P1, PT, R17, R62, RZ ;  /* 0x0000003e11087210 */ /* 0x000fe20007f3e0ff */
[----:B------:R-:W-:Y:S01]  /*ea80*/  VIADD R17, R19, UR9 ;  /* 0x0000000913117c36 */ /* 0x000fe20008000000 */
[----:B------:R-:W-:Y:S01]  /*ea90*/  SHF.R.S32.HI R18, RZ, 0x1f, R19 ;  /* 0x0000001fff127819 */ /* 0x000fe20000011413 */
[----:B------:R2:W-:Y:S01]  /*eaa0*/  @P5 STG.E.U8 desc[UR22][R12.64], R21 ;  /* 0x000000150c005986 */ /* 0x0005e2000c101116 */
[----:B---3--:R-:W-:Y:S01]  /*eab0*/  ISETP.LT.AND P5, PT, R3, UR6, !P0 ;  /* 0x0000000603007c0c */ /* 0x008fe2000c7a1270 */
[----:B------:R-:W-:Y:S01]  /*eac0*/  IMAD.X R9, R16, 0x1, R63, P1 ;  /* 0x0000000110097824 */ /* 0x000fe200008e063f */
[----:B------:R-:W-:Y:S01]  /*ead0*/  IADD3 R14, P6, PT, R19, R60, RZ ;  /* 0x0000003c130e7210 */ /* 0x000fe20007fde0ff */
[----:B------:R-:W3:Y:S01]  /*eae0*/  LDCU UR6, c[0x0][0x398] ;  /* 0x00007300ff0677ac */ /* 0x000ee20008000800 */
[----:B-1----:R-:W-:Y:S02]  /*eaf0*/  PRMT R23, R140, 0x7771, RZ ;  /* 0x000077718c177816 */ /* 0x002fe400000000ff */
[----:B------:R-:W-:Y:S01]  /*eb00*/  ISETP.GE.AND P1, PT, R15, UR5, PT ;  /* 0x000000050f007c0c */ /* 0x000fe2000bf26270 */
[----:B------:R-:W1:Y:S01]  /*eb10*/  LDCU UR5, c[0x0][0x398] ;  /* 0x00007300ff0577ac */ /* 0x000e620008000800 */
[----:B------:R-:W-:Y:S01]  /*eb20*/  IMAD.X R15, R18, 0x1, R61, P6 ;  /* 0x00000001120f7824 */ /* 0x000fe200030e063d */
[----:B------:R4:W-:Y:S01]  /*eb30*/  @P4 STG.E.U8 desc[UR22][R8.64], R23 ;  /* 0x0000001708004986 */ /* 0x0009e2000c101116 */
[----:B0-----:R-:W-:Y:S01]  /*eb40*/  ISETP.LT.AND P4, PT, R2, UR4, !P0 ;  /* 0x0000000402007c0c */ /* 0x001fe2000c781270 */
[----:B------:R-:W0:Y:S01]  /*eb50*/  LDCU UR4, c[0x0][0x398] ;  /* 0x00007300ff0477ac */ /* 0x000e220008000800 */
[----:B--2---:R-:W-:Y:S01]  /*eb60*/  PRMT R21, R4, 0x7772, RZ ;  /* 0x0000777204157816 */ /* 0x004fe200000000ff */
[----:B------:R-:W-:Y:S01]  /*eb70*/  VIADD R13, R0, 0x76 ;  /* 0x00000076000d7836 */ /* 0x000fe20000000000 */
[----:B------:R-:W-:Y:S01]  /*eb80*/  IADD3 R10, P0, PT, R19, R62, RZ ;  /* 0x0000003e130a7210 */ /* 0x000fe20007f1e0ff */
[----:B------:R-:W-:Y:S01]  /*eb90*/  VIADD R19, R17, UR9 ;  /* 0x0000000911137c36 */ /* 0x000fe20008000000 */
[----:B------:R-:W-:Y:S01]  /*eba0*/  SHF.R.S32.HI R16, RZ, 0x1f, R17 ;  /* 0x0000001fff107819 */ /* 0x000fe20000011411 */
[----:B------:R2:W-:Y:S01]  /*ebb0*/  @P5 STG.E.U8 desc[UR22][R14.64], R21 ;  /* 0x000000150e005986 */ /* 0x0005e2000c101116 */
[----:B-----5:R-:W-:Y:S01]  /*ebc0*/  ISETP.LT.AND P5, PT, R3, UR10, !P2 ;  /* 0x0000000a03007c0c */ /* 0x020fe2000d7a1270 */
[----:B------:R-:W-:Y:S01]  /*ebd0*/  IMAD.X R11, R18, 0x1, R63, P0 ;  /* 0x00000001120b7824 */ /* 0x000fe200000e063f */
[----:B------:R-:W-:Y:S01]  /*ebe0*/  IADD3 R12, P6, PT, R17, R60, RZ ;  /* 0x0000003c110c7210 */ /* 0x000fe20007fde0ff */
[----:B------:R-:W5:Y:S01]  /*ebf0*/  LDCU UR10, c[0x0][0x398] ;  /* 0x00007300ff0a77ac */ /* 0x000f620008000800 */
[----:B----4-:R-:W-:-:S02]  /*ec00*/  PRMT R23, R140, 0x7772, RZ ;  /* 0x000077728c177816 */ /* 0x010fc400000000ff */
[----:B------:R-:W-:Y:S01]  /*ec10*/  ISETP.GE.AND P0, PT, R13, UR13, PT ;  /* 0x0000000d0d007c0c */ /* 0x000fe2000bf06270 */
[----:B------:R-:W-:Y:S01]  /*ec20*/  IMAD.X R13, R16, 0x1, R61, P6 ;  /* 0x00000001100d7824 */ /* 0x000fe200030e063d */
[----:B-1----:R-:W-:Y:S01]  /*ec30*/  ISETP.LT.AND P2, PT, R2, UR5, !P2 ;  /* 0x0000000502007c0c */ /* 0x002fe2000d741270 */
[----:B------:R-:W1:Y:S01]  /*ec40*/  LDCU UR5, c[0x0][0x398] ;  /* 0x00007300ff0577ac */ /* 0x000e620008000800 */
[----:B------:R4:W-:Y:S01]  /*ec50*/  @P4 STG.E.U8 desc[UR22][R10.64], R23 ;  /* 0x000000170a004986 */ /* 0x0009e2000c101116 */
[----:B--2---:R-:W-:Y:S01]  /*ec60*/  PRMT R21, R4, 0x7773, RZ ;  /* 0x0000777304157816 */ /* 0x004fe200000000ff */
[----:B------:R-:W-:Y:S01]  /*ec70*/  VIADD R15, R0, 0x77 ;  /* 0x00000077000f7836 */ /* 0x000fe20000000000 */
[----:B------:R-:W-:Y:S01]  /*ec80*/  IADD3 R8, P4, PT, R17, R62, RZ ;  /* 0x0000003e11087210 */ /* 0x000fe20007f9e0ff */
[----:B------:R-:W-:Y:S01]  /*ec90*/  VIADD R17, R19, UR9 ;  /* 0x0000000913117c36 */ /* 0x000fe20008000000 */
[----:B------:R-:W-:Y:S01]  /*eca0*/  SHF.R.S32.HI R4, RZ, 0x1f, R19 ;  /* 0x0000001fff047819 */ /* 0x000fe20000011413 */
[----:B------:R2:W-:Y:S01]  /*ecb0*/  @P5 STG.E.U8 desc[UR22][R12.64], R21 ;  /* 0x000000150c005986 */ /* 0x0005e2000c101116 */
[----:B0-----:R-:W-:Y:S01]  /*ecc0*/  ISETP.LT.AND P5, PT, R3, UR4, !P3 ;  /* 0x0000000403007c0c */ /* 0x001fe2000dfa1270 */
[----:B------:R-:W-:Y:S01]  /*ecd0*/  IMAD.X R9, R16, 0x1, R63, P4 ;  /* 0x0000000110097824 */ /* 0x000fe200020e063f */
[----:B------:R-:W-:Y:S01]  /*ece0*/  IADD3 R14, P6, PT, R19, R60, RZ ;  /* 0x0000003c130e7210 */ /* 0x000fe20007fde0ff */
[----:B------:R-:W0:Y:S01]  /*ecf0*/  LDCU UR4, c[0x0][0x398] ;  /* 0x00007300ff0477ac */ /* 0x000e220008000800 */
[----:B------:R-:W-:-:S02]  /*ed00*/  ISETP.GE.AND P4, PT, R15, UR11, PT ;  /* 0x0000000b0f007c0c */ /* 0x000fc4000bf86270 */
[----:B----4-:R-:W-:Y:S01]  /*ed10*/  PRMT R23, R140, 0x7773, RZ ;  /* 0x000077738c177816 */ /* 0x010fe200000000ff */
[----:B------:R-:W-:Y:S01]  /*ed20*/  IMAD.X R15, R4, 0x1, R61, P6 ;  /* 0x00000001040f7824 */ /* 0x000fe200030e063d */
[----:B---3--:R-:W-:Y:S01]  /*ed30*/  ISETP.LT.AND P3, PT, R2, UR6, !P3 ;  /* 0x0000000602007c0c */ /* 0x008fe2000df61270 */
[----:B------:R-:W3:Y:S01]  /*ed40*/  LDCU UR6, c[0x0][0x398] ;  /* 0x00007300ff0677ac */ /* 0x000ee20008000800 */
[----:B------:R-:W-:Y:S01]  /*ed50*/  SHF.R.S32.HI R16, RZ, 0x1f, R17 ;  /* 0x0000001fff107819 */ /* 0x000fe20000011411 */
[----:B------:R4:W-:Y:S01]  /*ed60*/  @P2 STG.E.U8 desc[UR22][R8.64], R23 ;  /* 0x0000001708002986 */ /* 0x0009e2000c101116 */
[----:B--2---:R-:W-:Y:S01]  /*ed70*/  PRMT R21, R5, 0x7770, RZ ;  /* 0x0000777005157816 */ /* 0x004fe200000000ff */
[----:B------:R-:W-:Y:S01]  /*ed80*/  VIADD R13, R0, 0x78 ;  /* 0x00000078000d7836 */ /* 0x000fe20000000000 */
[----:B-1----:R-:W-:Y:S01]  /*ed90*/  ISETP.LT.AND P2, PT, R3, UR5, !P1 ;  /* 0x0000000503007c0c */ /* 0x002fe2000cf41270 */
[----:B------:R-:W1:Y:S01]  /*eda0*/  LDCU UR5, c[0x0][0x398] ;  /* 0x00007300ff0577ac */ /* 0x000e620008000800 */
[----:B------:R-:W-:Y:S01]  /*edb0*/  IADD3 R12, P6, PT, R17, R60, RZ ;  /* 0x0000003c110c7210 */ /* 0x000fe20007fde0ff */
[----:B------:R2:W-:Y:S01]  /*edc0*/  @P5 STG.E.U8 desc[UR22][R14.64], R21 ;  /* 0x000000150e005986 */ /* 0x0005e2000c101116 */
[----:B------:R-:W-:Y:S01]  /*edd0*/  IADD3 R10, P5, PT, R19, R62, RZ ;  /* 0x0000003e130a7210 */ /* 0x000fe20007fbe0ff */
[----:B------:R-:W-:Y:S01]  /*ede0*/  VIADD R19, R17, UR9 ;  /* 0x0000000911137c36 */ /* 0x000fe20008000000 */
[----:B------:R-:W1:Y:S03]  /*edf0*/  LDCU UR11, c[0x0][0x398] ;  /* 0x00007300ff0b77ac */ /* 0x000e660008000800 */
[----:B------:R-:W-:Y:S01]  /*ee00*/  IMAD.X R11, R4, 0x1, R63, P5 ;  /* 0x00000001040b7824 */ /* 0x000fe200028e063f */
[----:B----4-:R-:W-:-:S02]  /*ee10*/  PRMT R23, R141, 0x7770, RZ ;  /* 0x000077708d177816 */ /* 0x010fc400000000ff */
[----:B------:R-:W-:Y:S01]  /*ee20*/  ISETP.GE.AND P5, PT, R13, UR7, PT ;  /* 0x000000070d007c0c */ /* 0x000fe2000bfa6270 */
[----:B------:R-:W-:Y:S01]  /*ee30*/  IMAD.X R13, R16, 0x1, R61, P6 ;  /* 0x00000001100d7824 */ /* 0x000fe200030e063d */
[----:B------:R-:W-:Y:S01]  /*ee40*/  SHF.R.S32.HI R4, RZ, 0x1f, R19 ;  /* 0x0000001fff047819 */ /* 0x000fe20000011413 */
[----:B------:R4:W-:Y:S01]  /*ee50*/  @P3 STG.E.U8 desc[UR22][R10.64], R23 ;  /* 0x000000170a003986 */ /* 0x0009e2000c101116 */
[----:B--2---:R-:W-:Y:S01]  /*ee60*/  PRMT R21, R5, 0x7771, RZ ;  /* 0x0000777105157816 */ /* 0x004fe200000000ff */
[----:B------:R-:W-:Y:S01]  /*ee70*/  VIADD R15, R0, 0x79 ;  /* 0x00000079000f7836 */ /* 0x000fe20000000000 */
[----:B---3--:R-:W-:Y:S01]  /*ee80*/  ISETP.LT.AND P3, PT, R3, UR6, !P0 ;  /* 0x0000000603007c0c */ /* 0x008fe2000c761270 */
[----:B------:R-:W2:Y:S01]  /*ee90*/  LDCU UR6, c[0x0][0x398] ;  /* 0x00007300ff0677ac */ /* 0x000ea20008000800 */
[----:B------:R-:W-:Y:S01]  /*eea0*/  IADD3 R14, P6, PT, R19, R60, RZ ;  /* 0x0000003c130e7210 */ /* 0x000fe20007fde0ff */
[----:B------:R3:W-:Y:S01]  /*eeb0*/  @P2 STG.E.U8 desc[UR22][R12.64], R21 ;  /* 0x000000150c002986 */ /* 0x0007e2000c101116 */
[C---:B0-----:R-:W-:Y:S01]  /*eec0*/  ISETP.LT.AND P2, PT, R2.reuse, UR4, !P1 ;  /* 0x0000000402007c0c */ /* 0x041fe2000cf41270 */
[----:B------:R-:W0:Y:S01]  /*eed0*/  LDCU UR4, c[0x0][0x398] ;  /* 0x00007300ff0477ac */ /* 0x000e220008000800 */
[-C--:B------:R-:W-:Y:S01]  /*eee0*/  IADD3 R8, P1, PT, R17, R62.reuse, RZ ;  /* 0x0000003e11087210 */ /* 0x080fe20007f3e0ff */
[----:B------:R-:W-:Y:S01]  /*eef0*/  VIADD R17, R19, UR9 ;  /* 0x0000000913117c36 */ /* 0x000fe20008000000 */
[----:B-1----:R-:W-:Y:S01]  /*ef00*/  ISETP.LT.AND P0, PT, R2, UR5, !P0 ;  /* 0x0000000502007c0c */ /* 0x002fe2000c701270 */
[----:B------:R-:W1:Y:S01]  /*ef10*/  LDCU UR5, c[0x0][0x398] ;  /* 0x00007300ff0577ac */ /* 0x000e620008000800 */
[----:B----4-:R-:W-:Y:S01]  /*ef20*/  PRMT R23, R141, 0x7771, RZ ;  /* 0x000077718d177816 */ /* 0x010fe200000000ff */
[----:B------:R-:W-:Y:S01]  /*ef30*/  IMAD.X R9, R16, 0x1, R63, P1 ;  /* 0x0000000110097824 */ /* 0x000fe200008e063f */
[----:B------:R-:W-:Y:S01]  /*ef40*/  ISETP.GE.AND P1, PT, R15, UR17, PT ;  /* 0x000000110f007c0c */ /* 0x000fe2000bf26270 */
[----:B------:R-:W-:Y:S01]  /*ef50*/  IMAD.X R15, R4, 0x1, R61, P6 ;  /* 0x00000001040f7824 */ /* 0x000fe200030e063d */
[----:B------:R-:W-:Y:S01]  /*ef60*/  SHF.R.S32.HI R16, RZ, 0x1f, R17 ;  /* 0x0000001fff107819 */ /* 0x000fe20000011411 */
[----:B---3--:R-:W-:Y:S01]  /*ef70*/  VIADD R13, R0, 0x7a ;  /* 0x0000007a000d7836 */ /* 0x008fe20000000000 */
[----:B------:R-:W-:Y:S01]  /*ef80*/  PRMT R21, R5, 0x7772, RZ ;  /* 0x0000777205157816 */ /* 0x000fe200000000ff */
[----:B------:R3:W-:Y:S01]  /*ef90*/  @P2 STG.E.U8 desc[UR22][R8.64], R23 ;  /* 0x0000001708002986 */ /* 0x0007e2000c101116 */
[----:B------:R-:W-:Y:S01]  /*efa0*/  IADD3 R10, P2, PT, R19, R62, RZ ;  /* 0x0000003e130a7210 */ /* 0x000fe20007f5e0ff */
[----:B------:R-:W4:Y:S01]  /*efb0*/  LDCU UR7, c[0x0][0x398] ;  /* 0x00007300ff0777ac */ /* 0x000f220008000800 */
[----:B------:R-:W-:Y:S01]  /*efc0*/  IADD3 R12, P6, PT, R17, R60, RZ ;  /* 0x0000003c110c7210 */ /* 0x000fe20007fde0ff */
[----:B------:R1:W-:Y:S01]  /*efd0*/  @P3 STG.E.U8 desc[UR22][R14.64], R21 ;  /* 0x000000150e003986 */ /* 0x0003e2000c101116 */
[----:B------:R-:W-:Y:S01]  /*efe0*/  PRMT R19, R5, 0x7773, RZ ;  /* 0x0000777305137816 */ /* 0x000fe200000000ff */
[----:B------:R-:W-:Y:S01]  /*eff0*/  IMAD.X R11, R4, 0x1, R63, P2 ;  /* 0x00000001040b7824 */ /* 0x000fe200010e063f */
[----:B0-----:R-:W-:Y:S01]  /*f000*/  ISETP.LT.AND P3, PT, R3, UR4, !P4 ;  /* 0x0000000403007c0c */ /* 0x001fe2000e761270 */
[----:B------:R-:W0:Y:S01]  /*f010*/  LDCU UR4, c[0x0][0x398] ;  /* 0x00007300ff0477ac */ /* 0x000e220008000800 */
[----:B------:R-:W-:Y:S01]  /*f020*/  ISETP.GE.AND P2, PT, R13, UR15, PT ;  /* 0x0000000f0d007c0c */ /* 0x000fe2000bf46270 */
[----:B------:R-:W-:Y:S01]  /*f030*/  IMAD.X R13, R16, 0x1, R61, P6 ;  /* 0x00000001100d7824 */ /* 0x000fe200030e063d */
[----:B--2---:R-:W-:Y:S01]  /*f040*/  ISETP.LT.AND P4, PT, R2, UR6, !P4 ;  /* 0x0000000602007c0c */ /* 0x004fe2000e781270 */
[----:B------:R-:W2:Y:S01]  /*f050*/  LDCU UR6, c[0x0][0x398] ;  /* 0x00007300ff0677ac */ /* 0x000ea20008000800 */
[----:B---3--:R-:W-:-:S02]  /*f060*/  PRMT R9, R141, 0x7772, RZ ;  /* 0x000077728d097816 */ /* 0x008fc400000000ff */
[----:B------:R-:W-:Y:S01]  /*f070*/  PRMT R141, R141, 0x7773, RZ ;  /* 0x000077738d8d7816 */ /* 0x000fe200000000ff */
[----:B-1----:R-:W-:Y:S01]  /*f080*/  VIADD R15, R17, UR9 ;  /* 0x00000009110f7c36 */ /* 0x002fe20008000000 */
[----:B------:R-:W-:Y:S01]  /*f090*/  PRMT R23, R142, 0x7773, RZ ;  /* 0x000077738e177816 */ /* 0x000fe200000000ff */
[----:B------:R1:W-:Y:S01]  /*f0a0*/  @P0 STG.E.U8 desc[UR22][R10.64], R9 ;  /* 0x000000090a000986 */ /* 0x0003e2000c101116 */
[----:B------:R-:W-:Y:S01]  /*f0b0*/  ISETP.LT.AND P0, PT, R3, UR5, !P5 ;  /* 0x0000000503007c0c */ /* 0x000fe2000ef01270 */
[----:B------:R-:W3:Y:S01]  /*f0c0*/  LDCU UR5, c[0x0][0x398] ;  /* 0x00007300ff0577ac */ /* 0x000ee20008000800 */
[----:B------:R-:W-:Y:S01]  /*f0d0*/  SHF.R.S32.HI R14, RZ, 0x1f, R15 ;  /* 0x0000001fff0e7819 */ /* 0x000fe2000001140f */
[----:B------:R4:W-:Y:S01]  /*f0e0*/  @P3 STG.E.U8 desc[UR22][R12.64], R19 ;  /* 0x000000130c003986 */ /* 0x0009e2000c101116 */
[----:B------:R-:W-:Y:S01]  /*f0f0*/  IADD3 R4, P3, PT, R17, R62, RZ ;  /* 0x0000003e11047210 */ /* 0x000fe20007f7e0ff */
[----:B------:R-:W-:Y:S01]  /*f100*/  VIADD R17, R0, 0x7b ;  /* 0x0000007b00117836 */ /* 0x000fe20000000000 */
[----:B------:R-:W-:-:S02]  /*f110*/  IADD3 R8, P6, PT, R15, R60, RZ ;  /* 0x0000003c0f087210 */ /* 0x000fc40007fde0ff */
[----:B0-----:R-:W-:Y:S01]  /*f120*/  ISETP.LT.AND P5, PT, R2, UR4, !P5 ;  /* 0x0000000402007c0c */ /* 0x001fe2000efa1270 */
[----:B------:R-:W-:Y:S01]  /*f130*/  IMAD.X R5, R16, 0x1, R63, P3 ;  /* 0x0000000110057824 */ /* 0x000fe200018e063f */
[----:B------:R-:W0:Y:S01]  /*f140*/  LDCU UR4, c[0x0][0x398] ;  /* 0x00007300ff0477ac */ /* 0x000e220008000800 */
[----:B-1----:R-:W-:Y:S01]  /*f150*/  IMAD.X R9, R14, 0x1, R61, P6 ;  /* 0x000000010e097824 */ /* 0x002fe200030e063d */
[----:B--2---:R-:W-:Y:S02]  /*f160*/  ISETP.LT.AND P6, PT, R3, UR6, !P1 ;  /* 0x0000000603007c0c */ /* 0x004fe4000cfc1270 */
[----:B------:R1:W-:Y:S01]  /*f170*/  @P4 STG.E.U8 desc[UR22][R4.64], R141 ;  /* 0x0000008d04004986 */ /* 0x0003e2000c101116 */
[----:B----4-:R-:W-:Y:S01]  /*f180*/  PRMT R13, R6, 0x7770, RZ ;  /* 0x00007770060d7816 */ /* 0x010fe200000000ff */
[----:B------:R-:W-:Y:S01]  /*f190*/  VIADD R12, R0, 0x7c ;  /* 0x0000007c000c7836 */ /* 0x000fe20000000000 */
[----:B------:R-:W-:Y:S01]  /*f1a0*/  ISETP.GE.AND P3, PT, R17, UR21, PT ;  /* 0x0000001511007c0c */ /* 0x000fe2000bf66270 */
[----:B------:R-:W2:Y:S01]  /*f1b0*/  LDCU UR6, c[0x0][0x398] ;  /* 0x00007300ff0677ac */ /* 0x000ea20008000800 */
[----:B------:R-:W-:Y:S01]  /*f1c0*/  PRMT R17, R142, 0x7770, RZ ;  /* 0x000077708e117816 */ /* 0x000fe200000000ff */
[----:B------:R4:W-:Y:S01]  /*f1d0*/  @P0 STG.E.U8 desc[UR22][R8.64], R13 ;  /* 0x0000000d08000986 */ /* 0x0009e2000c101116 */
[C---:B------:R-:W-:Y:S01]  /*f1e0*/  IADD3 R10, P0, PT, R15.reuse, R62, RZ ;  /* 0x0000003e0f0a7210 */ /* 0x040fe20007f1e0ff */
[----:B------:R-:W-:Y:S01]  /*f1f0*/  VIADD R15, R15, UR9 ;  /* 0x000000090f0f7c36 */ /* 0x000fe20008000000 */
[----:B------:R-:W-:-:S02]  /*f200*/  ISETP.GE.AND P4, PT, R12, UR19, PT ;  /* 0x000000130c007c0c */ /* 0x000fc4000bf86270 */
[----:B---3--:R-:W-:Y:S01]  /*f210*/  ISETP.LT.AND P1, PT, R2, UR5, !P1 ;  /* 0x0000000502007c0c */ /* 0x008fe2000cf21270 */
[----:B------:R-:W-:Y:S01]  /*f220*/  IMAD.X R11, R14, 0x1, R63, P0 ;  /* 0x000000010e0b7824 */ /* 0x000fe200000e063f */
[----:B------:R-:W-:Y:S01]  /*f230*/  SHF.R.S32.HI R12, RZ, 0x1f, R15 ;  /* 0x0000001fff0c7819 */ /* 0x000fe2000001140f */
[----:B------:R-:W3:Y:S01]  /*f240*/  LDCU UR5, c[0x0][0x398] ;  /* 0x00007300ff0577ac */ /* 0x000ee20008000800 */
[----:B-1----:R-:W-:Y:S01]  /*f250*/  IADD3 R4, P0, PT, R15, R60, RZ ;  /* 0x0000003c0f047210 */ /* 0x002fe20007f1e0ff */
[C---:B------:R-:W-:Y:S01]  /*f260*/  VIADD R14, R0.reuse, 0x7e ;  /* 0x0000007e000e7836 */ /* 0x040fe20000000000 */
[----:B------:R1:W-:Y:S01]  /*f270*/  @P5 STG.E.U8 desc[UR22][R10.64], R17 ;  /* 0x000000110a005986 */ /* 0x0003e2000c101116 */
[----:B----4-:R-:W-:Y:S01]  /*f280*/  VIADD R8, R0, 0x7d ;  /* 0x0000007d00087836 */ /* 0x010fe20000000000 */
[----:B------:R-:W-:Y:S01]  /*f290*/  PRMT R13, R6, 0x7771, RZ ;  /* 0x00007771060d7816 */ /* 0x000fe200000000ff */
[----:B------:R-:W-:Y:S01]  /*f2a0*/  IMAD.X R5, R12, 0x1, R61, P0 ;  /* 0x000000010c057824 */ /* 0x000fe200000e063d */
[----:B0-----:R-:W-:Y:S01]  /*f2b0*/  ISETP.LT.AND P5, PT, R3, UR4, !P2 ;  /* 0x0000000403007c0c */ /* 0x001fe2000d7a1270 */
[----:B------:R-:W0:Y:S01]  /*f2c0*/  LDCU UR4, c[0x0][0x398] ;  /* 0x00007300ff0477ac */ /* 0x000e220008000800 */
[----:B------:R-:W-:Y:S01]  /*f2d0*/  ISETP.GE.AND P0, PT, R8, UR27, PT ;  /* 0x0000001b08007c0c */ /* 0x000fe2000bf06270 */
[----:B------:R-:W-:Y:S01]  /*f2e0*/  VIADD R0, R0, 0x7f ;  /* 0x0000007f00007836 */ /* 0x000fe20000000000 */
[----:B------:R4:W-:Y:S01]  /*f2f0*/  @P6 STG.E.U8 desc[UR22][R4.64], R13 ;  /* 0x0000000d04006986 */ /* 0x0009e2000c101116 */
[C---:B------:R-:W-:Y:S01]  /*f300*/  IADD3 R8, P6, PT, R15.reuse, R62, RZ ;  /* 0x0000003e0f087210 */ /* 0x040fe20007fde0ff */
[----:B------:R-:W-:Y:S01]  /*f310*/  VIADD R15, R15, UR9 ;  /* 0x000000090f0f7c36 */ /* 0x000fe20008000000 */
[----:B--2---:R-:W-:Y:S01]  /*f320*/  ISETP.LT.AND P2, PT, R2, UR6, !P2 ;  /* 0x0000000602007c0c */ /* 0x004fe2000d741270 */
[----:B------:R-:W2:Y:S01]  /*f330*/  LDCU UR6, c[0x0][0x398] ;  /* 0x00007300ff0677ac */ /* 0x000ea20008000800 */
[----:B-1----:R-:W-:Y:S01]  /*f340*/  PRMT R17, R142, 0x7771, RZ ;  /* 0x000077718e117816 */ /* 0x002fe200000000ff */
[----:B------:R-:W-:Y:S01]  /*f350*/  IMAD.X R9, R12, 0x1, R63, P6 ;  /* 0x000000010c097824 */ /* 0x000fe200030e063f */
[----:B------:R-:W-:-:S02]  /*f360*/  SHF.R.S32.HI R12, RZ, 0x1f, R15 ;  /* 0x0000001fff0c7819 */ /* 0x000fc4000001140f */
[C---:B------:R-:W-:Y:S02]  /*f370*/  IADD3 R10, P6, PT, R15.reuse, R60, RZ ;  /* 0x0000003c0f0a7210 */ /* 0x040fe40007fde0ff */
[----:B------:R1:W-:Y:S01]  /*f380*/  @P1 STG.E.U8 desc[UR22][R8.64], R17 ;  /* 0x0000001108001986 */ /* 0x0003e2000c101116 */
[----:B----4-:R-:W-:Y:S02]  /*f390*/  PRMT R13, R6, 0x7772, RZ ;  /* 0x00007772060d7816 */ /* 0x010fe400000000ff */
[C---:B------:R-:W-:Y:S01]  /*f3a0*/  IMAD.X R11, R12.reuse, 0x1, R61, P6 ;  /* 0x000000010c0b7824 */ /* 0x040fe200030e063d */
[C---:B------:R-:W-:Y:S01]  /*f3b0*/  IADD3 R4, P6, PT, R15.reuse, R62, RZ ;  /* 0x0000003e0f047210 */ /* 0x040fe20007fde0ff */
[----:B------:R-:W-:Y:S01]  /*f3c0*/  VIADD R15, R15, UR9 ;  /* 0x000000090f0f7c36 */ /* 0x000fe20008000000 */
[----:B------:R-:W-:Y:S02]  /*f3d0*/  PRMT R19, R7, 0x7770, RZ ;  /* 0x0000777007137816 */ /* 0x000fe400000000ff */
[----:B------:R4:W-:Y:S01]  /*f3e0*/  @P5 STG.E.U8 desc[UR22][R10.64], R13 ;  /* 0x0000000d0a005986 */ /* 0x0009e2000c101116 */
[----:B---3--:R-:W-:Y:S01]  /*f3f0*/  ISETP.LT.AND P5, PT, R3, UR5, !P3 ;  /* 0x0000000503007c0c */ /* 0x008fe2000dfa1270 */
[----:B------:R-:W-:Y:S01]  /*f400*/  IMAD.X R5, R12, 0x1, R63, P6 ;  /* 0x000000010c057824 */ /* 0x000fe200030e063f */
[----:B------:R-:W3:Y:S01]  /*f410*/  LDCU UR5, c[0x0][0x398] ;  /* 0x00007300ff0577ac */ /* 0x000ee20008000800 */
[----:B------:R-:W-:-:S02]  /*f420*/  SHF.R.S32.HI R12, RZ, 0x1f, R15 ;  /* 0x0000001fff0c7819 */ /* 0x000fc4000001140f */
[C---:B-1----:R-:W-:Y:S02]  /*f430*/  IADD3 R8, P6, PT, R15.reuse, R60, RZ ;  /* 0x0000003c0f087210 */ /* 0x042fe40007fde0ff */
[----:B0-----:R-:W-:Y:S01]  /*f440*/  ISETP.LT.AND P3, PT, R2, UR4, !P3 ;  /* 0x0000000402007c0c */ /* 0x001fe2000df61270 */
[----:B------:R-:W0:Y:S01]  /*f450*/  LDCU UR4, c[0x0][0x398] ;  /* 0x00007300ff0477ac */ /* 0x000e220008000800 */
[----:B------:R-:W-:Y:S01]  /*f460*/  PRMT R17, R142, 0x7772, RZ ;  /* 0x000077728e117816 */ /* 0x000fe200000000ff */
[----:B------:R-:W-:Y:S01]  /*f470*/  IMAD.X R9, R12, 0x1, R61, P6 ;  /* 0x000000010c097824 */ /* 0x000fe200030e063d */
[C---:B----4-:R-:W-:Y:S01]  /*f480*/  IADD3 R10, P6, PT, R15.reuse, R62, RZ ;  /* 0x0000003e0f0a7210 */ /* 0x050fe20007fde0ff */
[----:B------:R-:W-:Y:S01]  /*f490*/  VIADD R15, R15, UR9 ;  /* 0x000000090f0f7c36 */ /* 0x000fe20008000000 */
[----:B------:R-:W-:Y:S01]  /*f4a0*/  PRMT R13, R6, 0x7773, RZ ;  /* 0x00007773060d7816 */ /* 0x000fe200000000ff */
[----:B------:R1:W-:Y:S01]  /*f4b0*/  @P2 STG.E.U8 desc[UR22][R4.64], R17 ;  /* 0x0000001104002986 */ /* 0x0003e2000c101116 */
[----:B------:R-:W-:Y:S01]  /*f4c0*/  ISETP.GE.AND P2, PT, R0, UR29, PT ;  /* 0x0000001d00007c0c */ /* 0x000fe2000bf46270 */
[----:B------:R-:W-:Y:S01]  /*f4d0*/  IMAD.X R11, R12, 0x1, R63, P6 ;  /* 0x000000010c0b7824 */ /* 0x000fe200030e063f */
[----:B------:R-:W-:Y:S01]  /*f4e0*/  SHF.R.S32.HI R0, RZ, 0x1f, R15 ;  /* 0x0000001fff007819 */ /* 0x000fe2000001140f */
[----:B------:R4:W-:Y:S01]  /*f4f0*/  @P5 STG.E.U8 desc[UR22][R8.64], R13 ;  /* 0x0000000d08005986 */ /* 0x0009e2000c101116 */
[----:B--2---:R-:W-:Y:S01]  /*f500*/  ISETP.LT.AND P5, PT, R3, UR6, !P4 ;  /* 0x0000000603007c0c */ /* 0x004fe2000e7a1270 */
[----:B------:R-:W2:Y:S01]  /*f510*/  LDCU UR6, c[0x0][0x398] ;  /* 0x00007300ff0677ac */ /* 0x000ea20008000800 */
[----:B---3--:R-:W-:Y:S01]  /*f520*/  ISETP.LT.AND P4, PT, R2, UR5, !P4 ;  /* 0x0000000502007c0c */ /* 0x008fe2000e781270 */
[----:B------:R3:W-:Y:S01]  /*f530*/  @P3 STG.E.U8 desc[UR22][R10.64], R23 ;  /* 0x000000170a003986 */ /* 0x0007e2000c101116 */
[----:B------:R-:W-:Y:S01]  /*f540*/  PRMT R21, R143, 0x7770, RZ ;  /* 0x000077708f157816 */ /* 0x000fe200000000ff */
[----:B------:R-:W0:Y:S01]  /*f550*/  LDCU UR5, c[0x0][0x398] ;  /* 0x00007300ff0577ac */ /* 0x000e220008000800 */
[----:B------:R-:W-:-:S02]  /*f560*/  ISETP.GE.AND P1, PT, R14, UR25, PT ;  /* 0x000000190e007c0c */ /* 0x000fc4000bf26270 */
[C---:B-1----:R-:W-:Y:S02]  /*f570*/  IADD3 R4, P6, PT, R15.reuse, R60, RZ ;  /* 0x0000003c0f047210 */ /* 0x042fe40007fde0ff */
[C---:B----4-:R-:W-:Y:S01]  /*f580*/  IADD3 R8, P3, PT, R15.reuse, R62, RZ ;  /* 0x0000003e0f087210 */ /* 0x050fe20007f7e0ff */
[----:B------:R-:W-:Y:S02]  /*f590*/  VIADD R15, R15, UR9 ;  /* 0x000000090f0f7c36 */ /* 0x000fe40008000000 */
[C---:B------:R-:W-:Y:S02]  /*f5a0*/  IMAD.X R5, R0.reuse, 0x1, R61, P6 ;  /* 0x0000000100057824 */ /* 0x040fe400030e063d */
[----:B------:R-:W-:Y:S02]  /*f5b0*/  VIADD R17, R15, UR9 ;  /* 0x000000090f117c36 */ /* 0x000fe40008000000 */
[----:B------:R-:W-:Y:S01]  /*f5c0*/  IMAD.X R9, R0, 0x1, R63, P3 ;  /* 0x0000000100097824 */ /* 0x000fe200018e063f */
[----:B------:R-:W-:Y:S01]  /*f5d0*/  SHF.R.S32.HI R0, RZ, 0x1f, R15 ;  /* 0x0000001fff007819 */ /* 0x000fe2000001140f */
[----:B------:R-:W-:Y:S01]  /*f5e0*/  VIADD R13, R17, UR9 ;  /* 0x00000009110d7c36 */ /* 0x000fe20008000000 */
[----:B---3--:R-:W-:Y:S01]  /*f5f0*/  IADD3 R10, P3, PT, R15, R60, RZ ;  /* 0x0000003c0f0a7210 */ /* 0x008fe20007f7e0ff */
[----:B------:R1:W-:Y:S01]  /*f600*/  @P5 STG.E.U8 desc[UR22][R4.64], R19 ;  /* 0x0000001304005986 */ /* 0x0003e2000c101116 */
[----:B------:R-:W-:-:S02]  /*f610*/  ISETP.LT.AND P5, PT, R3, UR7, !P0 ;  /* 0x0000000703007c0c */ /* 0x000fc4000c7a1270 */
[----:B------:R-:W-:Y:S01]  /*f620*/  SHF.R.S32.HI R6, RZ, 0x1f, R13 ;  /* 0x0000001fff067819 */ /* 0x000fe2000001140d */
[----:B------:R3:W-:Y:S01]  /*f630*/  @P4 STG.E.U8 desc[UR22][R8.64], R21 ;  /* 0x0000001508004986 */ /* 0x0007e2000c101116 */
[--C-:B------:R-:W-:Y:S01]  /*f640*/  IMAD.X R11, R0, 0x1, R61.reuse, P3 ;  /* 0x00000001000b7824 */ /* 0x100fe200018e063d */
[C---:B------:R-:W-:Y:S02]  /*f650*/  IADD3 R12, P4, PT, R13.reuse, R60, RZ ;  /* 0x0000003c0d0c7210 */ /* 0x040fe40007f9e0ff */
[-C--:B------:R-:W-:Y:S02]  /*f660*/  IADD3 R14, P3, PT, R13, R62.reuse, RZ ;  /* 0x0000003e0d0e7210 */ /* 0x080fe40007f7e0ff */
[----:B0-----:R-:W-:Y:S01]  /*f670*/  ISETP.LT.AND P0, PT, R2, UR4, !P0 ;  /* 0x0000000402007c0c */ /* 0x001fe2000c701270 */
[C---:B------:R-:W-:Y:S01]  /*f680*/  IMAD.X R13, R6.reuse, 0x1, R61, P4 ;  /* 0x00000001060d7824 */ /* 0x040fe200020e063d */
[----:B-1----:R-:W-:Y:S01]  /*f690*/  IADD3 R4, P6, PT, R15, R62, RZ ;  /* 0x0000003e0f047210 */ /* 0x002fe20007fde0ff */
[----:B------:R-:W-:Y:S01]  /*f6a0*/  IMAD.X R15, R6, 0x1, R63, P3 ;  /* 0x00000001060f7824 */ /* 0x000fe200018e063f */
[----:B------:R-:W-:-:S02]  /*f6b0*/  IADD3 R60, P4, PT, R17, R60, RZ ;  /* 0x0000003c113c7210 */ /* 0x000fc40007f9e0ff */
[----:B------:R-:W-:Y:S01]  /*f6c0*/  SHF.R.S32.HI R6, RZ, 0x1f, R17 ;  /* 0x0000001fff067819 */ /* 0x000fe20000011411 */
[----:B------:R-:W-:Y:S01]  /*f6d0*/  IMAD.X R5, R0, 0x1, R63, P6 ;  /* 0x0000000100057824 */ /* 0x000fe200030e063f */
[C---:B-----5:R-:W-:Y:S02]  /*f6e0*/  ISETP.LT.AND P6, PT, R3.reuse, UR10, !P1 ;  /* 0x0000000a03007c0c */ /* 0x060fe4000cfc1270 */
[----:B------:R-:W-:Y:S01]  /*f6f0*/  ISETP.LT.AND P1, PT, R2, UR5, !P1 ;  /* 0x0000000502007c0c */ /* 0x000fe2000cf21270 */
[----:B------:R-:W-:Y:S01]  /*f700*/  IMAD.X R61, R6, 0x1, R61, P4 ;  /* 0x00000001063d7824 */ /* 0x000fe200020e063d */
[----:B--2---:R-:W-:Y:S02]  /*f710*/  ISETP.LT.AND P4, PT, R3, UR6, !P2 ;  /* 0x0000000603007c0c */ /* 0x004fe4000d781270 */
[----:B------:R-:W-:Y:S02]  /*f720*/  ISETP.LT.AND P2, PT, R2, UR11, !P2 ;  /* 0x0000000b02007c0c */ /* 0x000fe4000d741270 */
[----:B------:R-:W-:-:S02]  /*f730*/  IADD3 R62, P3, PT, R17, R62, RZ ;  /* 0x0000003e113e7210 */ /* 0x000fc40007f7e0ff */
[C---:B------:R-:W-:Y:S02]  /*f740*/  PRMT R3, R7.reuse, 0x7773, RZ ;  /* 0x0000777307037816 */ /* 0x040fe400000000ff */
[C---:B---3--:R-:W-:Y:S01]  /*f750*/  PRMT R9, R7.reuse, 0x7772, RZ ;  /* 0x0000777207097816 */ /* 0x048fe200000000ff */
[----:B------:R-:W-:Y:S01]  /*f760*/  IMAD.X R63, R6, 0x1, R63, P3 ;  /* 0x00000001063f7824 */ /* 0x000fe200018e063f */
[----:B------:R-:W-:Y:S02]  /*f770*/  PRMT R7, R7, 0x7771, RZ ;  /* 0x0000777107077816 */ /* 0x000fe400000000ff */
[C---:B------:R-:W-:Y:S02]  /*f780*/  PRMT R19, R143.reuse, 0x7771, RZ ;  /* 0x000077718f137816 */ /* 0x040fe400000000ff */
[C---:B------:R-:W-:Y:S01]  /*f790*/  PRMT R17, R143.reuse, 0x7773, RZ ;  /* 0x000077738f117816 */ /* 0x040fe200000000ff */
[----:B------:R0:W-:Y:S01]  /*f7a0*/  @P5 STG.E.U8 desc[UR22][R10.64], R7 ;  /* 0x000000070a005986 */ /* 0x0001e2000c101116 */
[----:B------:R-:W-:-:S03]  /*f7b0*/  PRMT R143, R143, 0x7772, RZ ;  /* 0x000077728f8f7816 */ /* 0x000fc600000000ff */
[----:B------:R0:W-:Y:S04]  /*f7c0*/  @P0 STG.E.U8 desc[UR22][R4.64], R19 ;  /* 0x0000001304000986 */ /* 0x0001e8000c101116 */
[----:B------:R0:W-:Y:S04]  /*f7d0*/  @P6 STG.E.U8 desc[UR22][R60.64], R9 ;  /* 0x000000093c006986 */ /* 0x0001e8000c101116 */
[----:B------:R0:W-:Y:S04]  /*f7e0*/  @P1 STG.E.U8 desc[UR22][R62.64], R143 ;  /* 0x0000008f3e001986 */ /* 0x0001e8000c101116 */
[----:B------:R0:W-:Y:S04]  /*f7f0*/  @P4 STG.E.U8 desc[UR22][R12.64], R3 ;  /* 0x000000030c004986 */ /* 0x0001e8000c101116 */
[----:B------:R0:W-:Y:S01]  /*f800*/  @P2 STG.E.U8 desc[UR22][R14.64], R17 ;  /* 0x000000110e002986 */ /* 0x0001e2000c101116 */
[----:B------:R-:W-:Y:S06]  /*f810*/  BAR.SYNC.DEFER_BLOCKING 0x0 ;  /* 0x0000000000007b1d */ /* 0x000fec0000010000 */
[----:B------:R-:W-:Y:S05]  /*f820*/  BRA.U UP0, `(.L_x_13) ;  /* 0x0000000100a07547 */ /* 0x000fea000b800000 */
[----:B------:R-:W1:Y:S01]  /*f830*/  S2UR UR5, SR_CgaCtaId ;  /* 0x00000000000579c3 */ /* 0x000e620000008800 */
[----:B------:R-:W-:Y:S01]  /*f840*/  NOP ;  /* 0x0000000000007918 */ /* 0x000fe20000000000 */
[----:B------:R-:W-:Y:S01]  /*f850*/  UMOV UR4, 0x50 ;  /* 0x0000005000047882 */ /* 0x000fe20000000000 */
[----:B------:R-:W-:Y:S02]  /*f860*/  IMAD.U32 R0, RZ, RZ, UR8 ;  /* 0x00000008ff007e24 */ /* 0x000fe4000f8e00ff */
[----:B0-----:R-:W-:Y:S02]  /*f870*/  IMAD.MOV.U32 R3, RZ, RZ, 0xffff ;  /* 0x0000ffffff037424 */ /* 0x001fe400078e00ff */
[----:B------:R-:W-:Y:S01]  /*f880*/  IMAD.MOV.U32 R7, RZ, RZ, 0x1 ;  /* 0x00000001ff077424 */ /* 0x000fe200078e00ff */
[----:B------:R-:W-:-:S04]  /*f890*/  LOP3.LUT R0, R0, 0xffff, RZ, 0xc0, !PT ;  /* 0x0000ffff00007812 */ /* 0x000fc800078ec0ff */
[----:B------:R-:W-:-:S05]  /*f8a0*/  SHF.R.U32.HI R0, RZ, 0x5, R0 ;  /* 0x00000005ff007819 */ /* 0x000fca0000011600 */
[----:B------:R-:W-:Y:S01]  /*f8b0*/  VIADD R2, R0, 0x10 ;  /* 0x0000001000027836 */ /* 0x000fe20000000000 */
[----:B------:R-:W-:Y:S01]  /*f8c0*/  SHF.L.U32 R0, R3, R0, RZ ;  /* 0x0000000003007219 */ /* 0x000fe200000006ff */
[----:B-1----:R-:W-:-:S03]  /*f8d0*/  ULEA UR6, UR5, UR4, 0x18 ;  /* 0x0000000405067291 */ /* 0x002fc6000f8ec0ff */
[----:B------:R-:W-:-:S04]  /*f8e0*/  SHF.L.U32 R3, R7, R2, RZ ;  /* 0x0000000207037219 */ /* 0x000fc800000006ff */
[----:B------:R-:W-:Y:S02]  /*f8f0*/  LOP3.LUT R0, R3, R0, RZ, 0xfc, !PT ;  /* 0x0000000003007212 */ /* 0x000fe400078efcff */
[----:B------:R-:W0:Y:S02]  /*f900*/  LDS R5, [UR6] ;  /* 0x00000006ff057984 */ /* 0x000e240008000800 */
[C---:B------:R-:W-:Y:S02]  /*f910*/  LOP3.LUT R2, R0.reuse, 0xffff, RZ, 0xc0, !PT ;  /* 0x0000ffff00027812 */ /* 0x040fe400078ec0ff */
[----:B0-----:R-:W-:-:S04]  /*f920*/  LOP3.LUT R3, R0, 0xffff, R5, 0x80, !PT ;  /* 0x0000ffff00037812 */ /* 0x001fc800078e8005 */
[----:B------:R-:W-:-:S13]  /*f930*/  ISETP.NE.AND P0, PT, R3, R2, PT ;  /* 0x000000020300720c */ /* 0x000fda0003f05270 */
[----:B------:R-:W-:Y:S05]  /*f940*/  @P0 BRA `(.L_x_14) ;  /* 0x0000000000500947 */ /* 0x000fea0003800000 */
[----:B------:R-:W-:Y:S02]  /*f950*/  SHF.R.U32.HI R5, RZ, 0x10, R5 ;  /* 0x00000010ff057819 */ /* 0x000fe40000011605 */
[----:B------:R-:W-:-:S04]  /*f960*/  SHF.R.U32.HI R2, RZ, 0x10, R0 ;  /* 0x00000010ff027819 */ /* 0x000fc80000011600 */
[----:B------:R-:W-:-:S04]  /*f970*/  LOP3.LUT R5, R5, R2, RZ, 0xc0, !PT ;  /* 0x0000000205057212 */ /* 0x000fc800078ec0ff */
[----:B------:R-:W-:-:S13]  /*f980*/  ISETP.NE.AND P0, PT, R5, R2, PT ;  /* 0x000000020500720c */ /* 0x000fda0003f05270 */
[----:B------:R-:W-:Y:S05]  /*f990*/  @P0 BRA `(.L_x_15) ;  /* 0x0000000000300947 */ /* 0x000fea0003800000 */
[----:B------:R-:W-:Y:S01]  /*f9a0*/  R2UR UR4, R0 ;  /* 0x00000000000472ca */ /* 0x000fe200000e0000 */
[----:B------:R-:W-:Y:S01]  /*f9b0*/  VOTEU.ANY UR5, UPT, PT ;  /* 0x0000000000057886 */ /* 0x000fe200038e0100 */
[----:B------:R-:W0:Y:S01]  /*f9c0*/  S2R R0, SR_LANEID ;  /* 0x0000000000007919 */ /* 0x000e220000000000 */
[----:B------:R-:W-:-:S10]  /*f9d0*/  UFLO.U32 UR5, UR5 ;  /* 0x00000005000572bd */ /* 0x000fd400080e0000 */
[----:B------:R-:W-:-:S06]  /*f9e0*/  ULOP3.LUT UR4, URZ, UR4, URZ, 0x33, !UPT ;  /* 0x00000004ff047292 */ /* 0x000fcc000f8e33ff */
[----:B------:R-:W-:-:S04]  /*f9f0*/  IMAD.U32 R2, RZ, RZ, UR4 ;  /* 0x00000004ff027e24 */ /* 0x000fc8000f8e00ff */
[----:B------:R-:W1:Y:S02]  /*fa00*/  REDUX UR7, R2 ;  /* 0x00000000020773c4 */ /* 0x000e640000000000 */
[----:B------:R2:W-:Y:S01]  /*fa10*/  UTCATOMSWS.AND URZ, UR4 ;  /* 0x0000000400ff79e3 */ /* 0x0005e20008000000 */
[----:B0-----:R-:W-:Y:S01]  /*fa20*/  ISETP.EQ.U32.AND P0, PT, R0, UR5, PT ;  /* 0x0000000500007c0c */ /* 0x001fe2000bf02070 */
[----:B-1----:R-:W-:-:S12]  /*fa30*/  IMAD.U32 R0, RZ, RZ, UR7 ;  /* 0x00000007ff007e24 */ /* 0x002fd8000f8e00ff */
[----:B------:R2:W-:Y:S01]  /*fa40*/  @P0 ATOMS.AND RZ, [UR6], R0 ;  /* 0x00000000ffff098c */ /* 0x0005e2000a800006 */
[----:B------:R-:W-:Y:S05]  /*fa50*/  BRA `(.L_x_13) ;  /* 0x0000000000147947 */ /* 0x000fea0003800000 */
.L_x_15:
[----:B------:R-:W-:-:S07]  /*fa60*/  MOV R2, 0xfa80 ;  /* 0x0000fa8000027802 */ /* 0x000fce0000000f00 */
[----:B------:R-:W-:Y:S05]  /*fa70*/  CALL.REL.NOINC `($__internal_0_$__cuda_sm10x_tcgen05_guardrail_trap_col_being_dealloced_not_returned_by_alloc) ;  /* 0x00000000002c7944 */ /* 0x000fea0003c00000 */
[----:B------:R-:W-:Y:S05]  /*fa80*/  BRA `(.L_x_13) ;  /* 0x0000000000087947 */ /* 0x000fea0003800000 */
.L_x_14:
[----:B------:R-:W-:-:S07]  /*fa90*/  MOV R2, 0xfab0 ;  /* 0x0000fab000027802 */ /* 0x000fce0000000f00 */
[----:B------:R-:W-:Y:S05]  /*faa0*/  CALL.REL.NOINC `($__internal_2_$__cuda_sm10x_tcgen05_guardrail_trap_unallocated_columns_being_dealloced) ;  /* 0x0000000000387944 */ /* 0x000fea0003c00000 */
.L_x_13:
[----:B------:R-:W-:Y:S01]  /*fab0*/  NOP ;  /* 0x0000000000007918 */ /* 0x000fe20000000000 */
[----:B--2---:R-:W-:Y:S05]  /*fac0*/  EXIT ;  /* 0x000000000000794d */ /* 0x004fea0003800000 */
.L_x_8:
[----:B------:R-:W0:Y:S02]  /*fad0*/  SYNCS.PHASECHK.TRANS64.TRYWAIT P2, [UR11], R124 ;  /* 0x0000007cff0075a7 */ /* 0x000e24000804110b */
[----:B0-----:R-:W-:Y:S05]  /*fae0*/  @!P2 BRA `(.L_x_8) ;  /* 0xfffffffc00f8a947 */ /* 0x001fea000383ffff */
[----:B------:R-:W-:Y:S05]  /*faf0*/  BRA `(.L_x_16) ;  /* 0xffffff5400547947 */ /* 0x000fea000383ffff */
.L_x_12:
[----:B------:R-:W2:Y:S02]  /*fb00*/  SYNCS.PHASECHK.TRANS64.TRYWAIT P0, [UR11], R4 ;  /* 0x00000004ff0075a7 */ /* 0x000ea4000800110b */
[----:B--2---:R-:W-:Y:S05]  /*fb10*/  @!P0 BRA `(.L_x_12) ;  /* 0xfffffffc00f88947 */ /* 0x004fea000383ffff */
[----:B------:R-:W-:Y:S05]  /*fb20*/  BRA `(.L_x_11) ;  /* 0xffffff68005c7947 */ /* 0x000fea000383ffff */
        .weak           $__internal_0_$__cuda_sm10x_tcgen05_guardrail_trap_col_being_dealloced_not_returned_by_alloc
        .type           $__internal_0_$__cuda_sm10x_tcgen05_guardrail_trap_col_being_dealloced_not_returned_by_alloc,@function
        .size           $__internal_0_$__cuda_sm10x_tcgen05_guardrail_trap_col_being_dealloced_not_returned_by_alloc,($__internal_1_$__cuda_sm10x_tcgen05_guardrail_trap_phase_invalid_during_alloc - $__internal_0_$__cuda_sm10x_tcgen05_guardrail_trap_col_being_dealloced_not_returned_by_alloc)
$__internal_0_$__cuda_sm10x_tcgen05_guardrail_trap_col_being_dealloced_not_returned_by_alloc:
[----:B------:R-:W-:Y:S05]  /*fb30*/  BPT.TRAP 0x1 ;  /* 0x000000040000795c */ /* 0x000fea0000300000 */
[----:B------:R-:W-:-:S04]  /*fb40*/  IMAD.MOV.U32 R3, RZ, RZ, 0x0 ;  /* 0x00000000ff037424 */ /* 0x000fc800078e00ff */
[----:B------:R-:W-:Y:S05]  /*fb50*/  RET.REL.NODEC R2 `(matmul_kernel) ;  /* 0xffffff0402287950 */ /* 0x000fea0003c3ffff */
        .weak           $__internal_1_$__cuda_sm10x_tcgen05_guardrail_trap_phase_invalid_during_alloc
        .type           $__internal_1_$__cuda_sm10x_tcgen05_guardrail_trap_phase_invalid_during_alloc,@function
        .size           $__internal_1_$__cuda_sm10x_tcgen05_guardrail_trap_phase_invalid_during_alloc,($__internal_2_$__cuda_sm10x_tcgen05_guardrail_trap_unallocated_columns_being_dealloced - $__internal_1_$__cuda_sm10x_tcgen05_guardrail_trap_phase_invalid_during_alloc)
$__internal_1_$__cuda_sm10x_tcgen05_guardrail_trap_phase_invalid_during_alloc:
[----:B------:R-:W-:Y:S05]  /*fb60*/  BPT.TRAP 0x1 ;  /* 0x000000040000795c */ /* 0x000fea0000300000 */
[----:B------:R-:W-:-:S04]  /*fb70*/  IMAD.MOV.U32 R3, RZ, RZ, 0x0 ;  /* 0x00000000ff037424 */ /* 0x000fc800078e00ff */
[----:B------:R-:W-:Y:S05]  /*fb80*/  RET.REL.NODEC R2 `(matmul_kernel) ;  /* 0xffffff04021c7950 */ /* 0x000fea0003c3ffff */
        .weak           $__internal_2_$__cuda_sm10x_tcgen05_guardrail_trap_unallocated_columns_being_dealloced
        .type           $__internal_2_$__cuda_sm10x_tcgen05_guardrail_trap_unallocated_columns_being_dealloced,@function
        .size           $__internal_2_$__cuda_sm10x_tcgen05_guardrail_trap_unallocated_columns_being_dealloced,(.L_x_20 - $__internal_2_$__cuda_sm10x_tcgen05_guardrail_trap_unallocated_columns_being_dealloced)
$__internal_2_$__cuda_sm10x_tcgen05_guardrail_trap_unallocated_columns_being_dealloced:
[----:B------:R-:W-:Y:S05]  /*fb90*/  BPT.TRAP 0x1 ;  /* 0x000000040000795c */ /* 0x000fea0000300000 */
[----:B------:R-:W-:-:S04]  /*fba0*/  IMAD.MOV.U32 R3, RZ, RZ, 0x0 ;  /* 0x00000000ff037424 */ /* 0x000fc800078e00ff */
[----:B------:R-:W-:Y:S05]  /*fbb0*/  RET.REL.NODEC R2 `(matmul_kernel) ;  /* 0xffffff0402107950 */ /* 0x000fea0003c3ffff */
.L_x_17:
[----:B------:R-:W-:-:S00]  /*fbc0*/  BRA `(.L_x_17) ;  /* 0xfffffffc00fc7947 */ /* 0x000fc0000383ffff */
[----:B------:R-:W-:-:S00]  /*fbd0*/  NOP ;  /* 0x0000000000007918 */ /* 0x000fc00000000000 */
        /* <DEDUP_REMOVED lines=10> */
.L_x_20:


//--------------------- .nv.shared.matmul_kernel  --------------------------
	.section	.nv.shared.matmul_kernel,"aw",@nobits
	.sectionflags	@""
	.align	16
	.zero		1024


//--------------------- .nv.shared.reserved.0     --------------------------
	.section	.nv.shared.reserved.0,"aw",@nobits
	.align	8
	.weak		__nv_reservedSMEM_offset_0_alias
	.size		__nv_reservedSMEM_offset_0_alias, 0, 64
	.other		__nv_reservedSMEM_offset_0_alias,@"STO_CUDA_RESERVED_SHARED STV_DEFAULT"
__nv_reservedSMEM_offset_0_alias:
	.zero		0
.nv.shared.reserved.0:
	.zero		64
	.weak		__nv_reservedSMEM_allocation_phase
	.type		__nv_reservedSMEM_allocation_phase,@object
	.size		__nv_reservedSMEM_allocation_phase,(.L_0 - __nv_reservedSMEM_allocation_phase)
__nv_reservedSMEM_allocation_phase:
	.zero		1
.L_0:
	.zero		7
	.weak		__nv_reservedSMEM_devtool_atexit_pc
	.type		__nv_reservedSMEM_devtool_atexit_pc,@object
	.size		__nv_reservedSMEM_devtool_atexit_pc,(__nv_reservedSMEM_allocation_mask - __nv_reservedSMEM_devtool_atexit_pc)
__nv_reservedSMEM_devtool_atexit_pc:
	.zero		8
	.weak		__nv_reservedSMEM_allocation_mask
	.type		__nv_reservedSMEM_allocation_mask,@object
	.size		__nv_reservedSMEM_allocation_mask,(.L_2 - __nv_reservedSMEM_allocation_mask)
__nv_reservedSMEM_allocation_mask:
	.zero		4
.L_2:


//--------------------- .nv.constant0.matmul_kernel --------------------------
	.section	.nv.constant0.matmul_kernel,"a",@progbits
	.sectionflags	@""
	.align	4
.nv.constant0.matmul_kernel:
	.zero		976


//--------------------- SYMBOLS --------------------------

	.type		.nv.reservedSmem.offset0,@object
	.size		.nv.reservedSmem.offset0,0x4
	.type		.nv.reservedSmem.cap,@object
	.size		.nv.reservedSmem.cap,0x4
